	.target	sm_90a

	.elftype	@"ET_EXEC"


//--------------------- .note.nv.tkinfo           --------------------------
	.section	.note.nv.tkinfo,"",@"SHT_NOTE"
	.sectionflags	@"SHF_NOTE_NV_TKINFO"
	.tkinfo
        /*0018*/ 	.word	0x00000002
        /*0030*/ 	.string	""
        /*0030*/ 	.string	"ptxas"
        /*0030*/ 	.string	"Cuda compilation tools, release 13.0, V13.0.88"
        /*0030*/ 	.string	"Build cuda_13.0.r13.0/compiler.36424714_0"
        /*0030*/ 	.string	"-v  -suppress-debug-info  -lineinfo  -arch sm_90a "



//--------------------- .note.nv.cuinfo           --------------------------
	.section	.note.nv.cuinfo,"",@"SHT_NOTE"
	.sectionflags	@"SHF_NOTE_NV_CUINFO"
        /*0018*/ 	.short	0x0002
        /*001a*/ 	.short	0x005a
        /*001c*/ 	.short	0x0082
	.zero		2


//--------------------- .nv.info                  --------------------------
	.section	.nv.info,"",@"SHT_CUDA_INFO"
	.align	4


	//----- nvinfo : EIATTR_REGCOUNT
	.align		4
        /*0000*/ 	.byte	0x04, 0x2f
        /*0002*/ 	.short	(.L_1 - .L_0)
	.align		4
.L_0:
        /*0004*/ 	.word	index@(gluon_wgmma)
        /*0008*/ 	.word	0x000000ff


	//----- nvinfo : EIATTR_FRAME_SIZE
	.align		4
.L_1:
        /*000c*/ 	.byte	0x04, 0x11
        /*000e*/ 	.short	(.L_3 - .L_2)
	.align		4
.L_2:
        /*0010*/ 	.word	index@(gluon_wgmma)
        /*0014*/ 	.word	0x00000270


	//----- nvinfo : EIATTR_MIN_STACK_SIZE
	.align		4
.L_3:
        /*0018*/ 	.byte	0x04, 0x12
        /*001a*/ 	.short	(.L_5 - .L_4)
	.align		4
.L_4:
        /*001c*/ 	.word	index@(gluon_wgmma)
        /*0020*/ 	.word	0x00000270
.L_5:


//--------------------- .nv.compat                --------------------------
	.section	.nv.compat,"",@"SHT_CUDA_COMPAT_INFO"
	.align	4
        /*0000*/ 	.byte	0x02, 0x09, 0x01, 0x00, 0x02, 0x02, 0x04, 0x00, 0x02, 0x05, 0x05, 0x00, 0x03, 0x07, 0x01, 0x01
        /*0010*/ 	.byte	0x02, 0x03, 0x03, 0x00, 0x02, 0x06, 0x01, 0x00, 0x04, 0x0b, 0x08, 0x00, 0x00, 0x00, 0x00, 0x00
        /*0020*/ 	.byte	0x00, 0x00, 0x00, 0x00


//--------------------- .nv.info.gluon_wgmma      --------------------------
	.section	.nv.info.gluon_wgmma,"",@"SHT_CUDA_INFO"
	.sectionflags	@""
	.align	4


	//----- nvinfo : EIATTR_CUDA_API_VERSION
	.align		4
        /*0000*/ 	.byte	0x04, 0x37
        /*0002*/ 	.short	(.L_7 - .L_6)
.L_6:
        /*0004*/ 	.word	0x00000082


	//----- nvinfo : EIATTR_KPARAM_INFO
	.align		4
.L_7:
        /*0008*/ 	.byte	0x04, 0x17
        /*000a*/ 	.short	(.L_9 - .L_8)
.L_8:
        /*000c*/ 	.word	0x00000000
        /*0010*/ 	.short	0x000a
        /*0012*/ 	.short	0x0048
        /*0014*/ 	.byte	0x00, 0xf4, 0x21, 0x00


	//----- nvinfo : EIATTR_KPARAM_INFO
	.align		4
.L_9:
        /*0018*/ 	.byte	0x04, 0x17
        /*001a*/ 	.short	(.L_11 - .L_10)
.L_10:
        /*001c*/ 	.word	0x00000000
        /*0020*/ 	.short	0x0009
        /*0022*/ 	.short	0x0040
        /*0024*/ 	.byte	0x00, 0xf4, 0x21, 0x00


	//----- nvinfo : EIATTR_KPARAM_INFO
	.align		4
.L_11:
        /*0028*/ 	.byte	0x04, 0x17
        /*002a*/ 	.short	(.L_13 - .L_12)
.L_12:
        /*002c*/ 	.word	0x00000000
        /*0030*/ 	.short	0x0008
        /*0032*/ 	.short	0x0038
        /*0034*/ 	.byte	0x00, 0xf0, 0x21, 0x00


	//----- nvinfo : EIATTR_KPARAM_INFO
	.align		4
.L_13:
        /*0038*/ 	.byte	0x04, 0x17
        /*003a*/ 	.short	(.L_15 - .L_14)
.L_14:
        /*003c*/ 	.word	0x00000000
        /*0040*/ 	.short	0x0007
        /*0042*/ 	.short	0x0030
        /*0044*/ 	.byte	0x00, 0xf0, 0x21, 0x00


	//----- nvinfo : EIATTR_KPARAM_INFO
	.align		4
.L_15:
        /*0048*/ 	.byte	0x04, 0x17
        /*004a*/ 	.short	(.L_17 - .L_16)
.L_16:
        /*004c*/ 	.word	0x00000000
        /*0050*/ 	.short	0x0006
        /*0052*/ 	.short	0x0028
        /*0054*/ 	.byte	0x00, 0xf0, 0x21, 0x00


	//----- nvinfo : EIATTR_KPARAM_INFO
	.align		4
.L_17:
        /*0058*/ 	.byte	0x04, 0x17
        /*005a*/ 	.short	(.L_19 - .L_18)
.L_18:
        /*005c*/ 	.word	0x00000000
        /*0060*/ 	.short	0x0005
        /*0062*/ 	.short	0x0020
        /*0064*/ 	.byte	0x00, 0xf0, 0x11, 0x00


	//----- nvinfo : EIATTR_KPARAM_INFO
	.align		4
.L_19:
        /*0068*/ 	.byte	0x04, 0x17
        /*006a*/ 	.short	(.L_21 - .L_20)
.L_20:
        /*006c*/ 	.word	0x00000000
        /*0070*/ 	.short	0x0004
        /*0072*/ 	.short	0x001c
        /*0074*/ 	.byte	0x00, 0xf0, 0x11, 0x00


	//----- nvinfo : EIATTR_KPARAM_INFO
	.align		4
.L_21:
        /*0078*/ 	.byte	0x04, 0x17
        /*007a*/ 	.short	(.L_23 - .L_22)
.L_22:
        /*007c*/ 	.word	0x00000000
        /*0080*/ 	.short	0x0003
        /*0082*/ 	.short	0x0018
        /*0084*/ 	.byte	0x00, 0xf0, 0x11, 0x00


	//----- nvinfo : EIATTR_KPARAM_INFO
	.align		4
.L_23:
        /*0088*/ 	.byte	0x04, 0x17
        /*008a*/ 	.short	(.L_25 - .L_24)
.L_24:
        /*008c*/ 	.word	0x00000000
        /*0090*/ 	.short	0x0002
        /*0092*/ 	.short	0x0010
        /*0094*/ 	.byte	0x00, 0xf4, 0x21, 0x00


	//----- nvinfo : EIATTR_KPARAM_INFO
	.align		4
.L_25:
        /*0098*/ 	.byte	0x04, 0x17
        /*009a*/ 	.short	(.L_27 - .L_26)
.L_26:
        /*009c*/ 	.word	0x00000000
        /*00a0*/ 	.short	0x0001
        /*00a2*/ 	.short	0x0008
        /*00a4*/ 	.byte	0x00, 0xf4, 0x21, 0x00


	//----- nvinfo : EIATTR_KPARAM_INFO
	.align		4
.L_27:
        /*00a8*/ 	.byte	0x04, 0x17
        /*00aa*/ 	.short	(.L_29 - .L_28)
.L_28:
        /*00ac*/ 	.word	0x00000000
        /*00b0*/ 	.short	0x0000
        /*00b2*/ 	.short	0x0000
        /*00b4*/ 	.byte	0x00, 0xf4, 0x21, 0x00


	//----- nvinfo : EIATTR_SPARSE_MMA_MASK
	.align		4
.L_29:
        /*00b8*/ 	.byte	0x03, 0x50
        /*00ba*/ 	.short	0x0000


	//----- nvinfo : EIATTR_MAXREG_COUNT
	.align		4
        /*00bc*/ 	.byte	0x03, 0x1b
        /*00be*/ 	.short	0x00ff


	//----- nvinfo : EIATTR_NUM_BARRIERS
	.align		4
        /*00c0*/ 	.byte	0x02, 0x4c
        /*00c2*/ 	.byte	0x01
	.zero		1


	//----- nvinfo : EIATTR_ANNOTATIONS
	.align		4
        /*00c4*/ 	.byte	0x04, 0x55
        /*00c6*/ 	.short	(.L_31 - .L_30)


	//   ....[0]....
.L_30:
        /*00c8*/ 	.word	0x00000001
        /*00cc*/ 	.byte	0xa0, 0x10, 0x00, 0x00, 0x01, 0x00, 0x00, 0x00, 0xe0, 0x10, 0x00, 0x00, 0x01, 0x00, 0x00, 0x00
        /* <DEDUP_REMOVED lines=272> */
        /*11dc*/ 	.byte	0x80, 0x42, 0x00, 0x00, 0x01, 0x00, 0x00, 0x00, 0x90, 0x42, 0x00, 0x00


	//----- nvinfo : EIATTR_MERCURY_ISA_VERSION
	.align		4
.L_31:
        /*11e8*/ 	.byte	0x03, 0x5f
        /*11ea*/ 	.short	0x0101


	//----- nvinfo : EIATTR_INT_WARP_WIDE_INSTR_OFFSETS
	.align		4
        /*11ec*/ 	.byte	0x04, 0x31
        /*11ee*/ 	.short	(.L_33 - .L_32)


	//   ....[0]....
.L_32:
        /*11f0*/ 	.word	0x00001d60


	//   ....[1]....
        /*11f4*/ 	.word	0x00001d80


	//   ....[2]....
        /*11f8*/ 	.word	0x00001e30


	//   ....[3]....
        /*11fc*/ 	.word	0x00002bd0


	//   ....[4]....
        /*1200*/ 	.word	0x00002be0


	//   ....[5]....
        /*1204*/ 	.word	0x00002c50


	//   ....[6]....
        /*1208*/ 	.word	0x00002c60


	//   ....[7]....
        /*120c*/ 	.word	0x00004a30


	//   ....[8]....
        /*1210*/ 	.word	0x00004a50


	//----- nvinfo : EIATTR_COOP_GROUP_MASK_REGIDS
	.align		4
.L_33:
        /*1214*/ 	.byte	0x04, 0x29
        /*1216*/ 	.short	(.L_35 - .L_34)


	//   ....[0]....
.L_34:
        /*1218*/ 	.word	0xffffffff


	//   ....[1]....
        /*121c*/ 	.word	0xffffffff


	//   ....[2]....
        /*1220*/ 	.word	0xffffffff


	//----- nvinfo : EIATTR_COOP_GROUP_INSTR_OFFSETS
	.align		4
.L_35:
        /*1224*/ 	.byte	0x04, 0x28
        /*1226*/ 	.short	(.L_37 - .L_36)


	//   ....[0]....
.L_36:
        /*1228*/ 	.word	0x00000150


	//   ....[1]....
        /*122c*/ 	.word	0x000006f0


	//   ....[2]....
        /*1230*/ 	.word	0x00000cc0


	//----- nvinfo : EIATTR_MBARRIER_INSTR_OFFSETS
	.align		4
.L_37:
        /*1234*/ 	.byte	0x04, 0x39
        /*1236*/ 	.short	(.L_39 - .L_38)


	//   ....[0]....
.L_38:
        /*1238*/ 	.word	0x00001ec0
        /*123c*/ 	.word	0x000000ff
        /*1240*/ 	.word	0x0000c000
        /*1244*/ 	.short	0x0100
        /*1246*/ 	.byte	0x18
	.zero		1


	//   ....[1]....
        /*1248*/ 	.word	0x00001ee0
        /*124c*/ 	.word	0x000000ff
        /*1250*/ 	.word	0x0000c008
        /*1254*/ 	.short	0x0100
        /*1256*/ 	.byte	0x18
	.zero		1


	//   ....[2]....
        /*1258*/ 	.word	0x00002d10
        /*125c*/ 	.word	0x000000ff
        /*1260*/ 	.word	0x0000c000
        /*1264*/ 	.short	0x010a
        /*1266*/ 	.byte	0x12
	.zero		1


	//   ....[3]....
        /*1268*/ 	.word	0x000039c0
        /*126c*/ 	.word	0x000000ff
        /*1270*/ 	.word	0x0000c000
        /*1274*/ 	.short	0x0108
        /*1276*/ 	.byte	0x18
	.zero		1


	//   ....[4]....
        /*1278*/ 	.word	0x00003a70
        /*127c*/ 	.word	0x000000ff
        /*1280*/ 	.word	0x0000c008
        /*1284*/ 	.short	0x0108
        /*1286*/ 	.byte	0x18
	.zero		1


	//   ....[5]....
        /*1288*/ 	.word	0x00005470
        /*128c*/ 	.word	0x000000ff
        /*1290*/ 	.word	0x0000c000
        /*1294*/ 	.short	0x010a
        /*1296*/ 	.byte	0x12
	.zero		1


	//----- nvinfo : EIATTR_NUM_MBARRIERS
	.align		4
.L_39:
        /*1298*/ 	.byte	0x03, 0x38
        /*129a*/ 	.short	0x0002


	//----- nvinfo : EIATTR_EXIT_INSTR_OFFSETS
	.align		4
        /*129c*/ 	.byte	0x04, 0x1c
        /*129e*/ 	.short	(.L_41 - .L_40)


	//   ....[0]....
.L_40:
        /*12a0*/ 	.word	0x00005460


	//----- nvinfo : EIATTR_REQNTID
	.align		4
.L_41:
        /*12a4*/ 	.byte	0x04, 0x10
        /*12a6*/ 	.short	(.L_43 - .L_42)
.L_42:
        /*12a8*/ 	.word	0x00000080
        /*12ac*/ 	.word	0x00000001
        /*12b0*/ 	.word	0x00000001


	//----- nvinfo : EIATTR_CRS_STACK_SIZE
	.align		4
.L_43:
        /*12b4*/ 	.byte	0x04, 0x1e
        /*12b6*/ 	.short	(.L_45 - .L_44)
.L_44:
        /*12b8*/ 	.word	0x00000000


	//----- nvinfo : EIATTR_CBANK_PARAM_SIZE
	.align		4
.L_45:
        /*12bc*/ 	.byte	0x03, 0x19
        /*12be*/ 	.short	0x0050


	//----- nvinfo : EIATTR_PARAM_CBANK
	.align		4
        /*12c0*/ 	.byte	0x04, 0x0a
        /*12c2*/ 	.short	(.L_47 - .L_46)
	.align		4
.L_46:
        /*12c4*/ 	.word	index@(.nv.constant0.gluon_wgmma)
        /*12c8*/ 	.short	0x0210
        /*12ca*/ 	.short	0x0050


	//----- nvinfo : EIATTR_SW_WAR
	.align		4
.L_47:
        /*12cc*/ 	.byte	0x04, 0x36
        /*12ce*/ 	.short	(.L_49 - .L_48)
.L_48:
        /*12d0*/ 	.word	0x00000008
.L_49:


//--------------------- .nv.callgraph             --------------------------
	.section	.nv.callgraph,"",@"SHT_CUDA_CALLGRAPH"
	.align	4
	.sectionentsize	8
	.align		4
        /*0000*/ 	.word	0x00000000
	.align		4
        /*0004*/ 	.word	0xffffffff
	.align		4
        /*0008*/ 	.word	0x00000000
	.align		4
        /*000c*/ 	.word	0xfffffffe
	.align		4
        /*0010*/ 	.word	0x00000000
	.align		4
        /*0014*/ 	.word	0xfffffffd
	.align		4
        /*0018*/ 	.word	0x00000000
	.align		4
        /*001c*/ 	.word	0xfffffffc


//--------------------- .text.gluon_wgmma         --------------------------
	.section	.text.gluon_wgmma,"ax",@progbits
	.align	128
        .global         gluon_wgmma
        .type           gluon_wgmma,@function
        .size           gluon_wgmma,(.L_x_53 - gluon_wgmma)
        .other          gluon_wgmma,@"STO_CUDA_ENTRY STV_DEFAULT"
gluon_wgmma:
.text.gluon_wgmma:
[----:B------:R-:W1:Y:S01]  /*0000*/  LDC R1, c[0x0][0x28] ;  /* 0x00000a00ff017b82 */ /* 0x000e620000000800 */
[----:B------:R-:W2:Y:S07]  /*0010*/  S2R R7, SR_TID.X ;  /* 0x0000000000077919 */ /* 0x000eae0000002100 */
[----:B------:R-:W3:Y:S01]  /*0020*/  S2UR UR4, SR_CgaCtaId ;  /* 0x00000000000479c3 */ /* 0x000ee20000008800 */
[----:B------:R-:W-:Y:S01]  /*0030*/  UMOV UR24, 0x400 ;  /* 0x0000040000187882 */ /* 0x000fe20000000000 */
[----:B------:R-:W-:Y:S01]  /*0040*/  ULDC UR6, c[0x0][0xc] ;  /* 0x0000030000067ab9 */ /* 0x000fe20000000800 */
[----:B------:R-:W-:Y:S01]  /*0050*/  ULDC.64 UR30, c[0x0][0x250] ;  /* 0x00009400001e7ab9 */ /* 0x000fe20000000a00 */
[----:B------:R-:W-:Y:S01]  /*0060*/  BSSY B0, `(.L_x_0) ;  /* 0x000001f000007945 */ /* 0x000fe20003800000 */
[----:B-1----:R-:W-:-:S03]  /*0070*/  VIADD R1, R1, 0xfffffd90 ;  /* 0xfffffd9001017836 */ /* 0x002fc60000000000 */
[----:B------:R-:W1:Y:S08]  /*0080*/  LDC R12, c[0x0][0x230] ;  /* 0x00008c00ff0c7b82 */ /* 0x000e700000000800 */
[----:B------:R-:W-:Y:S08]  /*0090*/  S2UR UR25, SR_CTAID.Y ;  /* 0x00000000001979c3 */ /* 0x000ff00000002600 */
[----:B------:R-:W4:Y:S01]  /*00a0*/  S2UR UR5, SR_CTAID.Z ;  /* 0x00000000000579c3 */ /* 0x000f220000002700 */
[----:B---3--:R-:W-:-:S03]  /*00b0*/  ULEA UR24, UR4, UR24, 0x18 ;  /* 0x0000001804187291 */ /* 0x008fc6000f8ec03f */
[----:B------:R-:W-:Y:S01]  /*00c0*/  ULDC UR4, c[0x0][0x10] ;  /* 0x0000040000047ab9 */ /* 0x000fe20000000800 */
[----:B--2---:R-:W-:-:S03]  /*00d0*/  LOP3.LUT R2, R7, 0x7f, RZ, 0xc0, !PT ;  /* 0x0000007f07027812 */ /* 0x004fc600078ec0ff */
[----:B------:R-:W2:Y:S01]  /*00e0*/  S2UR UR32, SR_CTAID.X ;  /* 0x00000000002079c3 */ /* 0x000ea20000002500 */
[----:B-1----:R-:W-:Y:S01]  /*00f0*/  VIADD R6, R12, 0xffffffff ;  /* 0xffffffff0c067836 */ /* 0x002fe20000000000 */
[C---:B------:R-:W-:Y:S02]  /*0100*/  ISETP.GE.U32.AND P0, PT, R2.reuse, 0x20, PT ;  /* 0x000000200200780c */ /* 0x040fe40003f06070 */
[C---:B------:R-:W-:Y:S02]  /*0110*/  ISETP.NE.U32.AND P2, PT, R2.reuse, RZ, PT ;  /* 0x000000ff0200720c */ /* 0x040fe40003f45070 */
[----:B------:R-:W-:Y:S02]  /*0120*/  LEA R0, R2, UR24, 0x2 ;  /* 0x0000001802007c11 */ /* 0x000fe4000f8e10ff */
[----:B------:R-:W1:Y:S07]  /*0130*/  LDC R8, c[0x0][0x228] ;  /* 0x00008a00ff087b82 */ /* 0x000e6e0000000800 */
[----:B------:R3:W-:Y:S01]  /*0140*/  @!P0 STS [R0], RZ ;  /* 0x000000ff00008388 */ /* 0x0007e20000000800 */
[----:B------:R-:W-:-:S03]  /*0150*/  NOP ;  /* 0x0000000000007918 */ /* 0x000fc60000000000 */
[----:B------:R3:W-:Y:S01]  /*0160*/  @!P2 STS [UR24+0x20], R6 ;  /* 0x00002006ff00a988 */ /* 0x0007e20008000818 */
[----:B----4-:R-:W-:-:S04]  /*0170*/  UIMAD UR4, UR5, UR4, UR25 ;  /* 0x00000004050472a4 */ /* 0x010fc8000f8e0219 */
[----:B--2---:R-:W-:-:S04]  /*0180*/  UIMAD UR4, UR4, UR6, UR32 ;  /* 0x00000006040472a4 */ /* 0x004fc8000f8e0220 */
[----:B------:R-:W-:Y:S01]  /*0190*/  UIMAD UR5, UR4, 0x180, URZ ;  /* 0x00000180040578a4 */ /* 0x000fe2000f8e023f */
[----:B-1----:R-:W-:Y:S02]  /*01a0*/  VIADD R8, R8, 0xffffffff ;  /* 0xffffffff08087836 */ /* 0x002fe40000000000 */
[----:B------:R-:W-:Y:S01]  /*01b0*/  UMOV UR4, URZ ;  /* 0x0000003f00047c82 */ /* 0x000fe20008000000 */
[----:B------:R-:W-:-:S04]  /*01c0*/  UIADD3 UR26, UP0, UR5, UR30, URZ ;  /* 0x0000001e051a7290 */ /* 0x000fc8000ff1e03f */
[----:B------:R-:W-:Y:S01]  /*01d0*/  ULEA.HI.X.SX32 UR27, UR5, UR31, 0x1, UP0 ;  /* 0x0000001f051b7291 */ /* 0x000fe200080f0e3f */
[----:B---3--:R-:W-:Y:S11]  /*01e0*/  @P2 BRA `(.L_x_1) ;  /* 0x0000000000182947 */ /* 0x008ff60003800000 */
[----:B------:R-:W1:Y:S01]  /*01f0*/  LDS R3, [UR24+0x8] ;  /* 0x00000818ff037984 */ /* 0x000e620008000800 */
[----:B------:R-:W2:Y:S01]  /*0200*/  LDC.64 R10, c[0x0][0x210] ;  /* 0x00008400ff0a7b82 */ /* 0x000ea20000000a00 */
[----:B------:R-:W-:Y:S02]  /*0210*/  IMAD.MOV.U32 R4, RZ, RZ, 0x70 ;  /* 0x00000070ff047424 */ /* 0x000fe400078e00ff */
[----:B--2---:R2:W-:Y:S03]  /*0220*/  STS.64 [UR24], R10 ;  /* 0x0000000aff007988 */ /* 0x0045e60008000a18 */
[----:B-1----:R-:W-:-:S05]  /*0230*/  LOP3.LUT R3, R3, 0x10, R4, 0xd8, !PT ;  /* 0x0000001003037812 */ /* 0x002fca00078ed804 */
[----:B------:R2:W-:Y:S02]  /*0240*/  STS [UR24+0x8], R3 ;  /* 0x00000803ff007988 */ /* 0x0005e40008000818 */
.L_x_1:
[----:B------:R-:W-:Y:S05]  /*0250*/  BSYNC B0 ;  /* 0x0000000000007941 */ /* 0x000fea0003800000 */
.L_x_0:
[----:B------:R-:W-:Y:S04]  /*0260*/  BSSY B0, `(.L_x_2) ;  /* 0x000000a000007945 */ /* 0x000fe80003800000 */
[----:B------:R-:W-:Y:S05]  /*0270*/  @P2 BRA `(.L_x_3) ;  /* 0x0000000000202947 */ /* 0x000fea0003800000 */
[----:B--2---:R-:W1:Y:S01]  /*0280*/  LDS R3, [UR24+0x34] ;  /* 0x00003418ff037984 */ /* 0x004e620008000800 */
[----:B------:R-:W-:Y:S02]  /*0290*/  IMAD.MOV.U32 R4, RZ, RZ, 0x3f000000 ;  /* 0x3f000000ff047424 */ /* 0x000fe400078e00ff */
[----:B------:R-:W-:Y:S01]  /*02a0*/  @!P2 IMAD.MOV.U32 R5, RZ, RZ, 0x7f ;  /* 0x0000007fff05a424 */ /* 0x000fe200078e00ff */
[----:B------:R-:W2:Y:S02]  /*02b0*/  @!P2 LDS R10, [UR24+0x38] ;  /* 0x00003818ff0aa984 */ /* 0x000ea40008000800 */
[----:B-1----:R-:W-:Y:S02]  /*02c0*/  LOP3.LUT R3, R3, 0xff000000, R4, 0xb8, !PT ;  /* 0xff00000003037812 */ /* 0x002fe400078eb804 */
[----:B--2---:R-:W-:-:S03]  /*02d0*/  @!P2 LOP3.LUT R4, R10, 0xff, R5, 0xb8, !PT ;  /* 0x000000ff0a04a812 */ /* 0x004fc600078eb805 */
[----:B------:R1:W-:Y:S04]  /*02e0*/  STS [UR24+0x34], R3 ;  /* 0x00003403ff007988 */ /* 0x0003e80008000818 */
[----:B------:R1:W-:Y:S02]  /*02f0*/  @!P2 STS [UR24+0x38], R4 ;  /* 0x00003804ff00a988 */ /* 0x0003e40008000818 */
.L_x_3:
[----:B------:R-:W-:Y:S05]  /*0300*/  BSYNC B0 ;  /* 0x0000000000007941 */ /* 0x000fea0003800000 */
.L_x_2:
[----:B------:R-:W-:Y:S04]  /*0310*/  BSSY B0, `(.L_x_4) ;  /* 0x000000a000007945 */ /* 0x000fe80003800000 */
[----:B------:R-:W-:Y:S05]  /*0320*/  @P2 BRA `(.L_x_5) ;  /* 0x0000000000202947 */ /* 0x000fea0003800000 */
[----:B-12---:R-:W1:Y:S01]  /*0330*/  LDS R3, [UR24+0x1c] ;  /* 0x00001c18ff037984 */ /* 0x006e620008000800 */
[----:B------:R-:W2:Y:S03]  /*0340*/  LDC.64 R4, c[0x0][0x238] ;  /* 0x00008e00ff047b82 */ /* 0x000ea60000000a00 */
[----:B------:R3:W-:Y:S01]  /*0350*/  STS [UR24+0x24], R8 ;  /* 0x00002408ff007988 */ /* 0x0007e20008000818 */
[--C-:B--2---:R-:W-:Y:S02]  /*0360*/  SHF.R.U32.HI R10, RZ, 0x4, R5.reuse ;  /* 0x00000004ff0a7819 */ /* 0x104fe40000011605 */
[----:B------:R-:W-:-:S05]  /*0370*/  SHF.R.U64 R4, R4, 0x4, R5 ;  /* 0x0000000404047819 */ /* 0x000fca0000001205 */
[----:B------:R3:W-:Y:S01]  /*0380*/  STS [UR24+0xc], R4 ;  /* 0x00000c04ff007988 */ /* 0x0007e20008000818 */
[----:B-1----:R-:W-:-:S05]  /*0390*/  LOP3.LUT R3, R3, 0xf, R10, 0xb8, !PT ;  /* 0x0000000f03037812 */ /* 0x002fca00078eb80a */
[----:B------:R3:W-:Y:S02]  /*03a0*/  STS [UR24+0x1c], R3 ;  /* 0x00001c03ff007988 */ /* 0x0007e40008000818 */
.L_x_5:
[----:B------:R-:W-:Y:S05]  /*03b0*/  BSYNC B0 ;  /* 0x0000000000007941 */ /* 0x000fea0003800000 */
.L_x_4:
[----:B------:R-:W-:Y:S04]  /*03c0*/  BSSY B1, `(.L_x_6) ;  /* 0x000001d000017945 */ /* 0x000fe80003800000 */
[----:B------:R-:W-:Y:S04]  /*03d0*/  BSSY B0, `(.L_x_7) ;  /* 0x0000018000007945 */ /* 0x000fe80003800000 */
[----:B------:R-:W-:Y:S05]  /*03e0*/  @P2 BRA `(.L_x_8) ;  /* 0x00000000001c2947 */ /* 0x000fea0003800000 */
[----:B-123--:R-:W1:Y:S02]  /*03f0*/  LDS R3, [UR24+0x34] ;  /* 0x00003418ff037984 */ /* 0x00ee640008000800 */
[----:B-1----:R-:W-:-:S05]  /*0400*/  LOP3.LUT R3, R3, 0x7, RZ, 0xb8, !PT ;  /* 0x0000000703037812 */ /* 0x002fca00078eb8ff */
[----:B------:R1:W-:Y:S01]  /*0410*/  STS [UR24+0x34], R3 ;  /* 0x00003403ff007988 */ /* 0x0003e20008000818 */
[----:B------:R-:W-:Y:S05]  /*0420*/  @P2 BRA `(.L_x_9) ;  /* 0x00000000001c2947 */ /* 0x000fea0003800000 */
[----:B-1----:R-:W1:Y:S02]  /*0430*/  LDS R3, [UR24+0x34] ;  /* 0x00003418ff037984 */ /* 0x002e640008000800 */
[----:B-1----:R-:W-:-:S05]  /*0440*/  LOP3.LUT R3, R3, 0x38, RZ, 0xb8, !PT ;  /* 0x0000003803037812 */ /* 0x002fca00078eb8ff */
[----:B------:R4:W-:Y:S02]  /*0450*/  STS [UR24+0x34], R3 ;  /* 0x00003403ff007988 */ /* 0x0009e40008000818 */
.L_x_8:
[----:B------:R-:W-:Y:S05]  /*0460*/  @P2 BRA `(.L_x_10) ;  /* 0x00000000001c2947 */ /* 0x000fea0003800000 */
[----:B-1234-:R-:W1:Y:S02]  /*0470*/  LDS R3, [UR24+0x8] ;  /* 0x00000818ff037984 */ /* 0x01ee640008000800 */
[----:B-1----:R-:W-:-:S05]  /*0480*/  LOP3.LUT R3, R3, 0x780, RZ, 0xb8, !PT ;  /* 0x0000078003037812 */ /* 0x002fca00078eb8ff */
[----:B------:R2:W-:Y:S02]  /*0490*/  STS [UR24+0x8], R3 ;  /* 0x00000803ff007988 */ /* 0x0005e40008000818 */
.L_x_9:
[----:B------:R-:W-:Y:S05]  /*04a0*/  @P2 BRA `(.L_x_11) ;  /* 0x0000000000282947 */ /* 0x000fea0003800000 */
[----:B-12---:R-:W1:Y:S02]  /*04b0*/  LDS R3, [UR24+0x8] ;  /* 0x00000818ff037984 */ /* 0x006e640008000800 */
[----:B-1----:R-:W-:-:S05]  /*04c0*/  LOP3.LUT R3, R3, 0x1800, RZ, 0xb8, !PT ;  /* 0x0000180003037812 */ /* 0x002fca00078eb8ff */
[----:B------:R1:W-:Y:S02]  /*04d0*/  STS [UR24+0x8], R3 ;  /* 0x00000803ff007988 */ /* 0x0003e40008000818 */
.L_x_10:
[----:B------:R-:W-:Y:S05]  /*04e0*/  @P2 BREAK B0 ;  /* 0x0000000000002942 */ /* 0x000fea0003800000 */
[----:B------:R-:W-:Y:S05]  /*04f0*/  @P2 BRA `(.L_x_12) ;  /* 0x0000000000242947 */ /* 0x000fea0003800000 */
[----:B-1-3--:R-:W1:Y:S01]  /*0500*/  LDS R4, [UR24+0x8] ;  /* 0x00000818ff047984 */ /* 0x00ae620008000800 */
[----:B--2-4-:R-:W-:-:S05]  /*0510*/  IMAD.MOV.U32 R3, RZ, RZ, 0x6000 ;  /* 0x00006000ff037424 */ /* 0x014fca00078e00ff */
[----:B-1----:R-:W-:-:S04]  /*0520*/  LOP3.LUT R3, R4, 0x4000, R3, 0xd8, !PT ;  /* 0x0000400004037812 */ /* 0x002fc800078ed803 */
[----:B------:R-:W-:-:S05]  /*0530*/  LOP3.LUT R3, R3, 0x400000, RZ, 0xb8, !PT ;  /* 0x0040000003037812 */ /* 0x000fca00078eb8ff */
[----:B------:R3:W-:Y:S02]  /*0540*/  STS [UR24+0x8], R3 ;  /* 0x00000803ff007988 */ /* 0x0007e40008000818 */
.L_x_11:
[----:B------:R-:W-:Y:S05]  /*0550*/  BSYNC B0 ;  /* 0x0000000000007941 */ /* 0x000fea0003800000 */
.L_x_7:
[----:B-123--:R-:W1:Y:S02]  /*0560*/  @!P2 LDS R3, [UR24+0x8] ;  /* 0x00000818ff03a984 */ /* 0x00ee640008000800 */
[----:B-1----:R-:W-:-:S05]  /*0570*/  @!P2 LOP3.LUT R3, R3, 0x8000, RZ, 0xb8, !PT ;  /* 0x000080000303a812 */ /* 0x002fca00078eb8ff */
[----:B------:R1:W-:Y:S02]  /*0580*/  @!P2 STS [UR24+0x8], R3 ;  /* 0x00000803ff00a988 */ /* 0x0003e40008000818 */
.L_x_12:
[----:B------:R-:W-:Y:S05]  /*0590*/  BSYNC B1 ;  /* 0x0000000000017941 */ /* 0x000fea0003800000 */
.L_x_6:
[----:B------:R-:W-:Y:S05]  /*05a0*/  WARPSYNC.ALL ;  /* 0x0000000000007948 */ /* 0x000fea0003800000 */
[----:B------:R-:W-:Y:S05]  /*05b0*/  @P0 BRA `(.L_x_13) ;  /* 0x0000000000280947 */ /* 0x000fea0003800000 */
[----:B-1234-:R-:W1:Y:S01]  /*05c0*/  S2R R3, SR_LANEID ;  /* 0x0000000000037919 */ /* 0x01ee620000000000 */
[----:B------:R-:W-:Y:S05]  /*05d0*/  WARPSYNC.ALL ;  /* 0x0000000000007948 */ /* 0x000fea0003800000 */
[----:B-1----:R-:W-:-:S05]  /*05e0*/  IMAD.SHL.U32 R3, R3, 0x4, RZ ;  /* 0x0000000403037824 */ /* 0x002fca00078e00ff */
[----:B------:R-:W1:Y:S01]  /*05f0*/  LDS R9, [R3+UR24] ;  /* 0x0000001803097984 */ /* 0x000e620008000800 */
[----:B------:R-:W-:-:S05]  /*0600*/  IADD3 R4, P1, R3, UR26, RZ ;  /* 0x0000001a03047c10 */ /* 0x000fca000ff3e0ff */
[----:B------:R-:W-:-:S05]  /*0610*/  IMAD.X R5, RZ, RZ, UR27, P1 ;  /* 0x0000001bff057e24 */ /* 0x000fca00088e06ff */
[----:B-1----:R1:W5:Y:S01]  /*0620*/  ATOMG.E.EXCH.STRONG.GPU PT, RZ, [R4], R9 ;  /* 0x0000000904ff73a8 */ /* 0x00236200041ee100 */
[----:B------:R-:W-:-:S04]  /*0630*/  DEPBAR {5,4,3,2,1,0} ;  /* 0x0000003f0000791a */ /* 0x000fc80000000000 */
[----:B------:R1:W-:Y:S01]  /*0640*/  UTMACCTL.IV [UR26] ;  /* 0x000000001a0079b9 */ /* 0x0003e20008000000 */
[----:B------:R-:W-:Y:S01]  /*0650*/  NOP ;  /* 0x0000000000007918 */ /* 0x000fe20000000000 */
.L_x_13:
[----:B------:R-:W-:Y:S05]  /*0660*/  @P0 BRA `(.L_x_14) ;  /* 0x00000000000c0947 */ /* 0x000fea0003800000 */
[----:B------:R0:W-:Y:S01]  /*0670*/  UTMACMDFLUSH ;  /* 0x00000000000079b7 */ /* 0x0001e20000000000 */
[----:B------:R-:W-:Y:S05]  /*0680*/  @P0 BRA `(.L_x_14) ;  /* 0x0000000000040947 */ /* 0x000fea0003800000 */
[----:B------:R-:W-:-:S04]  /*0690*/  DEPBAR.LE SB0, 0x0 ;  /* 0x000080000000791a */ /* 0x000fc80000000000 */
.L_x_14:
[----:B------:R-:W-:Y:S05]  /*06a0*/  WARPSYNC.ALL ;  /* 0x0000000000007948 */ /* 0x000fea0003800000 */
[----:B-----5:R-:W-:Y:S06]  /*06b0*/  BAR.SYNC.DEFER_BLOCKING 0x0 ;  /* 0x0000000000007b1d */ /* 0x020fec0000010000 */
[----:B------:R-:W-:Y:S02]  /*06c0*/  BSSY B1, `(.L_x_15) ;  /* 0x000000b000017945 */ /* 0x000fe40003800000 */
[----:B------:R-:W-:Y:S06]  /*06d0*/  BAR.SYNC.DEFER_BLOCKING 0x0 ;  /* 0x0000000000007b1d */ /* 0x000fec0000010000 */
[----:B------:R1:W-:Y:S01]  /*06e0*/  @!P0 STS [R0], RZ ;  /* 0x000000ff00008388 */ /* 0x0003e20000000800 */
[----:B------:R-:W-:Y:S01]  /*06f0*/  NOP ;  /* 0x0000000000007918 */ /* 0x000fe20000000000 */
[----:B------:R-:W-:Y:S05]  /*0700*/  @P2 BRA `(.L_x_16) ;  /* 0x0000000000182947 */ /* 0x000fea0003800000 */
[----:B-1234-:R-:W1:Y:S01]  /*0710*/  LDS R3, [UR24+0x8] ;  /* 0x00000818ff037984 */ /* 0x01ee620008000800 */
[----:B------:R-:W2:Y:S01]  /*0720*/  LDC.64 R10, c[0x0][0x218] ;  /* 0x00008600ff0a7b82 */ /* 0x000ea20000000a00 */
[----:B------:R-:W-:Y:S02]  /*0730*/  IMAD.MOV.U32 R4, RZ, RZ, 0x70 ;  /* 0x00000070ff047424 */ /* 0x000fe400078e00ff */
[----:B--2---:R2:W-:Y:S03]  /*0740*/  STS.64 [UR24], R10 ;  /* 0x0000000aff007988 */ /* 0x0045e60008000a18 */
[----:B-1----:R-:W-:-:S05]  /*0750*/  LOP3.LUT R3, R3, 0x10, R4, 0xd8, !PT ;  /* 0x0000001003037812 */ /* 0x002fca00078ed804 */
[----:B------:R2:W-:Y:S02]  /*0760*/  STS [UR24+0x8], R3 ;  /* 0x00000803ff007988 */ /* 0x0005e40008000818 */
.L_x_16:
[----:B-1----:R-:W-:Y:S05]  /*0770*/  BSYNC B1 ;  /* 0x0000000000017941 */ /* 0x002fea0003800000 */
.L_x_15:
[----:B------:R-:W-:Y:S04]  /*0780*/  BSSY B2, `(.L_x_17) ;  /* 0x000000f000027945 */ /* 0x000fe80003800000 */
[----:B------:R-:W-:Y:S04]  /*0790*/  BSSY B1, `(.L_x_18) ;  /* 0x000000c000017945 */ /* 0x000fe80003800000 */
[----:B------:R-:W-:Y:S05]  /*07a0*/  @P2 BRA `(.L_x_19) ;  /* 0x0000000000282947 */ /* 0x000fea0003800000 */
[----:B--234-:R-:W1:Y:S01]  /*07b0*/  LDS R3, [UR24+0x34] ;  /* 0x00003418ff037984 */ /* 0x01ce620008000800 */
[----:B------:R-:W-:Y:S01]  /*07c0*/  IMAD.MOV.U32 R4, RZ, RZ, 0x3f000000 ;  /* 0x3f000000ff047424 */ /* 0x000fe200078e00ff */
[----:B------:R-:W-:Y:S05]  /*07d0*/  @P2 BREAK B1 ;  /* 0x0000000000012942 */ /* 0x000fea0003800000 */
[----:B-1----:R-:W-:-:S05]  /*07e0*/  LOP3.LUT R3, R3, 0xff000000, R4, 0xb8, !PT ;  /* 0xff00000003037812 */ /* 0x002fca00078eb804 */
[----:B------:R1:W-:Y:S01]  /*07f0*/  STS [UR24+0x34], R3 ;  /* 0x00003403ff007988 */ /* 0x0003e20008000818 */
[----:B------:R-:W-:Y:S05]  /*0800*/  @P2 BRA `(.L_x_20) ;  /* 0x0000000000182947 */ /* 0x000fea0003800000 */
[----:B------:R-:W2:Y:S01]  /*0810*/  LDS R4, [UR24+0x38] ;  /* 0x00003818ff047984 */ /* 0x000ea20008000800 */
[----:B-1----:R-:W-:-:S05]  /*0820*/  IMAD.MOV.U32 R3, RZ, RZ, 0xff ;  /* 0x000000ffff037424 */ /* 0x002fca00078e00ff */
[----:B--2---:R-:W-:-:S05]  /*0830*/  LOP3.LUT R3, R4, 0xff, R3, 0xb8, !PT ;  /* 0x000000ff04037812 */ /* 0x004fca00078eb803 */
[----:B------:R1:W-:Y:S02]  /*0840*/  STS [UR24+0x38], R3 ;  /* 0x00003803ff007988 */ /* 0x0003e40008000818 */
.L_x_19:
[----:B------:R-:W-:Y:S05]  /*0850*/  BSYNC B1 ;  /* 0x0000000000017941 */ /* 0x000fea0003800000 */
.L_x_18:
[----:B------:R1:W-:Y:S02]  /*0860*/  @!P2 STS [UR24+0x20], R6 ;  /* 0x00002006ff00a988 */ /* 0x0003e40008000818 */
.L_x_20:
[----:B------:R-:W-:Y:S05]  /*0870*/  BSYNC B2 ;  /* 0x0000000000027941 */ /* 0x000fea0003800000 */
.L_x_17:
[----:B------:R-:W-:Y:S05]  /*0880*/  WARPSYNC.ALL ;  /* 0x0000000000007948 */ /* 0x000fea0003800000 */
[----:B-1234-:R-:W1:Y:S01]  /*0890*/  LDC R3, c[0x0][0x22c] ;  /* 0x00008b00ff037b82 */ /* 0x01ee620000000800 */
[----:B------:R-:W-:Y:S01]  /*08a0*/  BSSY B2, `(.L_x_21) ;  /* 0x000000b000027945 */ /* 0x000fe20003800000 */
[----:B-1----:R-:W-:-:S03]  /*08b0*/  VIADD R3, R3, 0xffffffff ;  /* 0xffffffff03037836 */ /* 0x002fc60000000000 */
[----:B------:R-:W-:Y:S05]  /*08c0*/  @P2 BRA `(.L_x_22) ;  /* 0x0000000000202947 */ /* 0x000fea0003800000 */
[----:B------:R-:W1:Y:S01]  /*08d0*/  LDS R4, [UR24+0x1c] ;  /* 0x00001c18ff047984 */ /* 0x000e620008000800 */
[----:B------:R-:W2:Y:S03]  /*08e0*/  LDC.64 R10, c[0x0][0x240] ;  /* 0x00009000ff0a7b82 */ /* 0x000ea60000000a00 */
[----:B------:R3:W-:Y:S01]  /*08f0*/  STS [UR24+0x24], R3 ;  /* 0x00002403ff007988 */ /* 0x0007e20008000818 */
[--C-:B--2---:R-:W-:Y:S02]  /*0900*/  SHF.R.U32.HI R9, RZ, 0x4, R11.reuse ;  /* 0x00000004ff097819 */ /* 0x104fe4000001160b */
[----:B------:R-:W-:-:S05]  /*0910*/  SHF.R.U64 R5, R10, 0x4, R11 ;  /* 0x000000040a057819 */ /* 0x000fca000000120b */
[----:B------:R3:W-:Y:S01]  /*0920*/  STS [UR24+0xc], R5 ;  /* 0x00000c05ff007988 */ /* 0x0007e20008000818 */
[----:B-1----:R-:W-:-:S05]  /*0930*/  LOP3.LUT R4, R4, 0xf, R9, 0xb8, !PT ;  /* 0x0000000f04047812 */ /* 0x002fca00078eb809 */
[----:B------:R3:W-:Y:S02]  /*0940*/  STS [UR24+0x1c], R4 ;  /* 0x00001c04ff007988 */ /* 0x0007e40008000818 */
.L_x_22:
[----:B------:R-:W-:Y:S05]  /*0950*/  BSYNC B2 ;  /* 0x0000000000027941 */ /* 0x000fea0003800000 */
.L_x_21:
[----:B------:R-:W-:Y:S04]  /*0960*/  BSSY B3, `(.L_x_23) ;  /* 0x000001d000037945 */ /* 0x000fe80003800000 */
[----:B------:R-:W-:Y:S04]  /*0970*/  BSSY B2, `(.L_x_24) ;  /* 0x0000018000027945 */ /* 0x000fe80003800000 */
[----:B------:R-:W-:Y:S05]  /*0980*/  @P2 BRA `(.L_x_25) ;  /* 0x00000000001c2947 */ /* 0x000fea0003800000 */
[----:B---3--:R-:W1:Y:S02]  /*0990*/  LDS R4, [UR24+0x34] ;  /* 0x00003418ff047984 */ /* 0x008e640008000800 */
[----:B-1----:R-:W-:-:S05]  /*09a0*/  LOP3.LUT R4, R4, 0x7, RZ, 0xb8, !PT ;  /* 0x0000000704047812 */ /* 0x002fca00078eb8ff */
[----:B------:R1:W-:Y:S01]  /*09b0*/  STS [UR24+0x34], R4 ;  /* 0x00003404ff007988 */ /* 0x0003e20008000818 */
[----:B------:R-:W-:Y:S05]  /*09c0*/  @P2 BRA `(.L_x_26) ;  /* 0x00000000001c2947 */ /* 0x000fea0003800000 */
[----:B-1----:R-:W1:Y:S02]  /*09d0*/  LDS R4, [UR24+0x34] ;  /* 0x00003418ff047984 */ /* 0x002e640008000800 */
[----:B-1----:R-:W-:-:S05]  /*09e0*/  LOP3.LUT R4, R4, 0x38, RZ, 0xb8, !PT ;  /* 0x0000003804047812 */ /* 0x002fca00078eb8ff */
[----:B------:R1:W-:Y:S02]  /*09f0*/  STS [UR24+0x34], R4 ;  /* 0x00003404ff007988 */ /* 0x0003e40008000818 */
.L_x_25:
[----:B------:R-:W-:Y:S05]  /*0a00*/  @P2 BRA `(.L_x_27) ;  /* 0x00000000001c2947 */ /* 0x000fea0003800000 */
[----:B-1-3--:R-:W1:Y:S02]  /*0a10*/  LDS R4, [UR24+0x8] ;  /* 0x00000818ff047984 */ /* 0x00ae640008000800 */
[----:B-1----:R-:W-:-:S05]  /*0a20*/  LOP3.LUT R4, R4, 0x780, RZ, 0xb8, !PT ;  /* 0x0000078004047812 */ /* 0x002fca00078eb8ff */
[----:B------:R2:W-:Y:S02]  /*0a30*/  STS [UR24+0x8], R4 ;  /* 0x00000804ff007988 */ /* 0x0005e40008000818 */
.L_x_26:
[----:B------:R-:W-:Y:S05]  /*0a40*/  @P2 BRA `(.L_x_28) ;  /* 0x0000000000282947 */ /* 0x000fea0003800000 */
[----:B-12---:R-:W1:Y:S02]  /*0a50*/  LDS R4, [UR24+0x8] ;  /* 0x00000818ff047984 */ /* 0x006e640008000800 */
[----:B-1----:R-:W-:-:S05]  /*0a60*/  LOP3.LUT R4, R4, 0x1800, RZ, 0xb8, !PT ;  /* 0x0000180004047812 */ /* 0x002fca00078eb8ff */
[----:B------:R2:W-:Y:S02]  /*0a70*/  STS [UR24+0x8], R4 ;  /* 0x00000804ff007988 */ /* 0x0005e40008000818 */
.L_x_27:
[----:B------:R-:W-:Y:S05]  /*0a80*/  @P2 BREAK B2 ;  /* 0x0000000000022942 */ /* 0x000fea0003800000 */
[----:B------:R-:W-:Y:S05]  /*0a90*/  @P2 BRA `(.L_x_29) ;  /* 0x0000000000242947 */ /* 0x000fea0003800000 */
[----:B-123--:R-:W1:Y:S01]  /*0aa0*/  LDS R4, [UR24+0x8] ;  /* 0x00000818ff047984 */ /* 0x00ee620008000800 */
[----:B------:R-:W-:-:S05]  /*0ab0*/  IMAD.MOV.U32 R5, RZ, RZ, 0x6000 ;  /* 0x00006000ff057424 */ /* 0x000fca00078e00ff */
[----:B-1----:R-:W-:-:S04]  /*0ac0*/  LOP3.LUT R4, R4, 0x4000, R5, 0xd8, !PT ;  /* 0x0000400004047812 */ /* 0x002fc800078ed805 */
[----:B------:R-:W-:-:S05]  /*0ad0*/  LOP3.LUT R4, R4, 0x400000, RZ, 0xb8, !PT ;  /* 0x0040000004047812 */ /* 0x000fca00078eb8ff */
[----:B------:R3:W-:Y:S02]  /*0ae0*/  STS [UR24+0x8], R4 ;  /* 0x00000804ff007988 */ /* 0x0007e40008000818 */
.L_x_28:
[----:B------:R-:W-:Y:S05]  /*0af0*/  BSYNC B2 ;  /* 0x0000000000027941 */ /* 0x000fea0003800000 */
.L_x_24:
[----:B-123--:R-:W1:Y:S02]  /*0b00*/  @!P2 LDS R4, [UR24+0x8] ;  /* 0x00000818ff04a984 */ /* 0x00ee640008000800 */
[----:B-1----:R-:W-:-:S05]  /*0b10*/  @!P2 LOP3.LUT R4, R4, 0x8000, RZ, 0xb8, !PT ;  /* 0x000080000404a812 */ /* 0x002fca00078eb8ff */
[----:B------:R4:W-:Y:S02]  /*0b20*/  @!P2 STS [UR24+0x8], R4 ;  /* 0x00000804ff00a988 */ /* 0x0009e40008000818 */
.L_x_29:
[----:B------:R-:W-:Y:S05]  /*0b30*/  BSYNC B3 ;  /* 0x0000000000037941 */ /* 0x000fea0003800000 */
.L_x_23:
[----:B------:R-:W-:Y:S05]  /*0b40*/  WARPSYNC.ALL ;  /* 0x0000000000007948 */ /* 0x000fea0003800000 */
[----:B------:R-:W-:-:S04]  /*0b50*/  UIADD3 UR29, UR5, 0x80, URZ ;  /* 0x00000080051d7890 */ /* 0x000fc8000fffe03f */
[----:B------:R-:W-:-:S04]  /*0b60*/  UIADD3 UR28, UP0, UR29, UR30, URZ ;  /* 0x0000001e1d1c7290 */ /* 0x000fc8000ff1e03f */
[----:B------:R-:W-:Y:S01]  /*0b70*/  ULEA.HI.X.SX32 UR29, UR29, UR31, 0x1, UP0 ;  /* 0x0000001f1d1d7291 */ /* 0x000fe200080f0e3f */
[----:B------:R-:W-:Y:S11]  /*0b80*/  @P0 BRA `(.L_x_30) ;  /* 0x0000000000280947 */ /* 0x000ff60003800000 */
        /* <DEDUP_REMOVED lines=10> */
.L_x_30:
[----:B------:R-:W-:Y:S05]  /*0c30*/  @P0 BRA `(.L_x_31) ;  /* 0x00000000000c0947 */ /* 0x000fea0003800000 */
[----:B------:R0:W-:Y:S01]  /*0c40*/  UTMACMDFLUSH ;  /* 0x00000000000079b7 */ /* 0x0001e20000000000 */
[----:B------:R-:W-:Y:S05]  /*0c50*/  @P0 BRA `(.L_x_31) ;  /* 0x0000000000040947 */ /* 0x000fea0003800000 */
[----:B------:R-:W-:-:S04]  /*0c60*/  DEPBAR.LE SB0, 0x0 ;  /* 0x000080000000791a */ /* 0x000fc80000000000 */
.L_x_31:
[----:B------:R-:W-:Y:S05]  /*0c70*/  WARPSYNC.ALL ;  /* 0x0000000000007948 */ /* 0x000fea0003800000 */
[----:B-----5:R-:W-:Y:S06]  /*0c80*/  BAR.SYNC.DEFER_BLOCKING 0x0 ;  /* 0x0000000000007b1d */ /* 0x020fec0000010000 */
[----:B------:R-:W-:Y:S02]  /*0c90*/  BSSY B3, `(.L_x_32) ;  /* 0x000000b000037945 */ /* 0x000fe40003800000 */
[----:B------:R-:W-:Y:S06]  /*0ca0*/  BAR.SYNC.DEFER_BLOCKING 0x0 ;  /* 0x0000000000007b1d */ /* 0x000fec0000010000 */
[----:B------:R1:W-:Y:S01]  /*0cb0*/  @!P0 STS [R0], RZ ;  /* 0x000000ff00008388 */ /* 0x0003e20000000800 */
[----:B------:R-:W-:Y:S01]  /*0cc0*/  NOP ;  /* 0x0000000000007918 */ /* 0x000fe20000000000 */
[----:B------:R-:W-:Y:S05]  /*0cd0*/  @P2 BRA `(.L_x_33) ;  /* 0x0000000000182947 */ /* 0x000fea0003800000 */
[----:B-1----:R-:W1:Y:S01]  /*0ce0*/  LDS R0, [UR24+0x8] ;  /* 0x00000818ff007984 */ /* 0x002e620008000800 */
[----:B------:R-:W5:Y:S01]  /*0cf0*/  LDC.64 R10, c[0x0][0x220] ;  /* 0x00008800ff0a7b82 */ /* 0x000f620000000a00 */
[----:B---3--:R-:W-:Y:S02]  /*0d00*/  IMAD.MOV.U32 R5, RZ, RZ, 0x70 ;  /* 0x00000070ff057424 */ /* 0x008fe400078e00ff */
[----:B-----5:R3:W-:Y:S03]  /*0d10*/  STS.64 [UR24], R10 ;  /* 0x0000000aff007988 */ /* 0x0207e60008000a18 */
[----:B-1----:R-:W-:-:S05]  /*0d20*/  LOP3.LUT R0, R0, 0x10, R5, 0xd8, !PT ;  /* 0x0000001000007812 */ /* 0x002fca00078ed805 */
[----:B------:R3:W-:Y:S02]  /*0d30*/  STS [UR24+0x8], R0 ;  /* 0x00000800ff007988 */ /* 0x0007e40008000818 */
.L_x_33:
[----:B-1----:R-:W-:Y:S05]  /*0d40*/  BSYNC B3 ;  /* 0x0000000000037941 */ /* 0x002fea0003800000 */
.L_x_32:
[----:B------:R-:W-:Y:S04]  /*0d50*/  BSSY B3, `(.L_x_34) ;  /* 0x0000033000037945 */ /* 0x000fe80003800000 */
[----:B------:R-:W-:Y:S04]  /*0d60*/  BSSY B4, `(.L_x_35) ;  /* 0x000002e000047945 */ /* 0x000fe80003800000 */
[----:B------:R-:W-:Y:S05]  /*0d70*/  @P2 BRA `(.L_x_36) ;  /* 0x0000000000242947 */ /* 0x000fea0003800000 */
[----:B---3--:R-:W1:Y:S01]  /*0d80*/  LDS R0, [UR24+0x34] ;  /* 0x00003418ff007984 */ /* 0x008e620008000800 */
[----:B------:R-:W-:-:S05]  /*0d90*/  IMAD.MOV.U32 R5, RZ, RZ, 0x7f000000 ;  /* 0x7f000000ff057424 */ /* 0x000fca00078e00ff */
[----:B-1----:R-:W-:-:S05]  /*0da0*/  LOP3.LUT R0, R0, 0xff000000, R5, 0xb8, !PT ;  /* 0xff00000000007812 */ /* 0x002fca00078eb805 */
[----:B------:R1:W-:Y:S01]  /*0db0*/  STS [UR24+0x34], R0 ;  /* 0x00003400ff007988 */ /* 0x0003e20008000818 */
[----:B------:R-:W-:Y:S05]  /*0dc0*/  @P2 BRA `(.L_x_37) ;  /* 0x0000000000182947 */ /* 0x000fea0003800000 */
[----:B-1----:R-:W1:Y:S01]  /*0dd0*/  LDS R0, [UR24+0x38] ;  /* 0x00003818ff007984 */ /* 0x002e620008000800 */
[----:B------:R-:W-:-:S05]  /*0de0*/  IMAD.MOV.U32 R5, RZ, RZ, 0x7f ;  /* 0x0000007fff057424 */ /* 0x000fca00078e00ff */
[----:B-1----:R-:W-:-:S05]  /*0df0*/  LOP3.LUT R0, R0, 0xff, R5, 0xb8, !PT ;  /* 0x000000ff00007812 */ /* 0x002fca00078eb805 */
[----:B------:R1:W-:Y:S02]  /*0e00*/  STS [UR24+0x38], R0 ;  /* 0x00003800ff007988 */ /* 0x0003e40008000818 */
.L_x_36:
[----:B------:R-:W-:Y:S05]  /*0e10*/  @P2 BRA `(.L_x_38) ;  /* 0x00000000000c2947 */ /* 0x000fea0003800000 */
[----:B------:R1:W-:Y:S02]  /*0e20*/  STS [UR24+0x20], R3 ;  /* 0x00002003ff007988 */ /* 0x0003e40008000818 */
.L_x_37:
[----:B------:R-:W-:Y:S05]  /*0e30*/  @P2 BRA `(.L_x_39) ;  /* 0x0000000000242947 */ /* 0x000fea0003800000 */
[----:B------:R1:W-:Y:S02]  /*0e40*/  STS [UR24+0x24], R8 ;  /* 0x00002408ff007988 */ /* 0x0003e40008000818 */
.L_x_38:
[----:B------:R-:W-:Y:S05]  /*0e50*/  @P2 BRA `(.L_x_40) ;  /* 0x00000000002c2947 */ /* 0x000fea0003800000 */
[----:B-1-3--:R-:W1:Y:S01]  /*0e60*/  LDS R0, [UR24+0x1c] ;  /* 0x00001c18ff007984 */ /* 0x00ae620008000800 */
[----:B------:R-:W3:Y:S02]  /*0e70*/  LDC.64 R8, c[0x0][0x248] ;  /* 0x00009200ff087b82 */ /* 0x000ee40000000a00 */
[--C-:B---3--:R-:W-:Y:S02]  /*0e80*/  SHF.R.U32.HI R5, RZ, 0x4, R9.reuse ;  /* 0x00000004ff057819 */ /* 0x108fe40000011609 */
[----:B------:R-:W-:-:S05]  /*0e90*/  SHF.R.U64 R3, R8, 0x4, R9 ;  /* 0x0000000408037819 */ /* 0x000fca0000001209 */
[----:B------:R3:W-:Y:S01]  /*0ea0*/  STS [UR24+0xc], R3 ;  /* 0x00000c03ff007988 */ /* 0x0007e20008000818 */
[----:B-1----:R-:W-:-:S05]  /*0eb0*/  LOP3.LUT R0, R0, 0xf, R5, 0xb8, !PT ;  /* 0x0000000f00007812 */ /* 0x002fca00078eb805 */
[----:B------:R3:W-:Y:S02]  /*0ec0*/  STS [UR24+0x1c], R0 ;  /* 0x00001c00ff007988 */ /* 0x0007e40008000818 */
.L_x_39:
[----:B------:R-:W-:Y:S05]  /*0ed0*/  @P2 BRA `(.L_x_41) ;  /* 0x00000000001c2947 */ /* 0x000fea0003800000 */
[----:B-1-3--:R-:W1:Y:S02]  /*0ee0*/  LDS R0, [UR24+0x34] ;  /* 0x00003418ff007984 */ /* 0x00ae640008000800 */
[----:B-1----:R-:W-:-:S05]  /*0ef0*/  LOP3.LUT R0, R0, 0x7, RZ, 0xb8, !PT ;  /* 0x0000000700007812 */ /* 0x002fca00078eb8ff */
[----:B------:R1:W-:Y:S02]  /*0f00*/  STS [UR24+0x34], R0 ;  /* 0x00003400ff007988 */ /* 0x0003e40008000818 */
.L_x_40:
[----:B------:R-:W-:Y:S05]  /*0f10*/  @P2 BRA `(.L_x_42) ;  /* 0x00000000001c2947 */ /* 0x000fea0003800000 */
[----:B-1-3--:R-:W1:Y:S02]  /*0f20*/  LDS R0, [UR24+0x34] ;  /* 0x00003418ff007984 */ /* 0x00ae640008000800 */
[----:B-1----:R-:W-:-:S05]  /*0f30*/  LOP3.LUT R0, R0, 0x38, RZ, 0xb8, !PT ;  /* 0x0000003800007812 */ /* 0x002fca00078eb8ff */
[----:B------:R1:W-:Y:S02]  /*0f40*/  STS [UR24+0x34], R0 ;  /* 0x00003400ff007988 */ /* 0x0003e40008000818 */
.L_x_41:
[----:B------:R-:W-:Y:S05]  /*0f50*/  @P2 BRA `(.L_x_43) ;  /* 0x00000000001c2947 */ /* 0x000fea0003800000 */
[----:B-1-3--:R-:W1:Y:S02]  /*0f60*/  LDS R0, [UR24+0x8] ;  /* 0x00000818ff007984 */ /* 0x00ae640008000800 */
[----:B-1----:R-:W-:-:S05]  /*0f70*/  LOP3.LUT R0, R0, 0x780, RZ, 0xb8, !PT ;  /* 0x0000078000007812 */ /* 0x002fca00078eb8ff */
[----:B------:R1:W-:Y:S02]  /*0f80*/  STS [UR24+0x8], R0 ;  /* 0x00000800ff007988 */ /* 0x0003e40008000818 */
.L_x_42:
[----:B------:R-:W-:Y:S05]  /*0f90*/  @P2 BRA `(.L_x_44) ;  /* 0x0000000000282947 */ /* 0x000fea0003800000 */
[----:B-1-3--:R-:W1:Y:S02]  /*0fa0*/  LDS R0, [UR24+0x8] ;  /* 0x00000818ff007984 */ /* 0x00ae640008000800 */
[----:B-1----:R-:W-:-:S05]  /*0fb0*/  LOP3.LUT R0, R0, 0x1800, RZ, 0xb8, !PT ;  /* 0x0000180000007812 */ /* 0x002fca00078eb8ff */
[----:B------:R1:W-:Y:S02]  /*0fc0*/  STS [UR24+0x8], R0 ;  /* 0x00000800ff007988 */ /* 0x0003e40008000818 */
.L_x_43:
[----:B------:R-:W-:Y:S05]  /*0fd0*/  @P2 BREAK B4 ;  /* 0x0000000000042942 */ /* 0x000fea0003800000 */
[----:B------:R-:W-:Y:S05]  /*0fe0*/  @P2 BRA `(.L_x_45) ;  /* 0x0000000000242947 */ /* 0x000fea0003800000 */
[----:B-1-3--:R-:W1:Y:S01]  /*0ff0*/  LDS R0, [UR24+0x8] ;  /* 0x00000818ff007984 */ /* 0x00ae620008000800 */
[----:B------:R-:W-:-:S05]  /*1000*/  IMAD.MOV.U32 R3, RZ, RZ, 0x6000 ;  /* 0x00006000ff037424 */ /* 0x000fca00078e00ff */
[----:B-1----:R-:W-:-:S04]  /*1010*/  LOP3.LUT R0, R0, 0x6000, R3, 0xd8, !PT ;  /* 0x0000600000007812 */ /* 0x002fc800078ed803 */
[----:B------:R-:W-:-:S05]  /*1020*/  LOP3.LUT R0, R0, 0x400000, RZ, 0xb8, !PT ;  /* 0x0040000000007812 */ /* 0x000fca00078eb8ff */
[----:B------:R1:W-:Y:S02]  /*1030*/  STS [UR24+0x8], R0 ;  /* 0x00000800ff007988 */ /* 0x0003e40008000818 */
.L_x_44:
[----:B------:R-:W-:Y:S05]  /*1040*/  BSYNC B4 ;  /* 0x0000000000047941 */ /* 0x000fea0003800000 */
.L_x_35:
[----:B-1-3--:R-:W1:Y:S02]  /*1050*/  @!P2 LDS R0, [UR24+0x8] ;  /* 0x00000818ff00a984 */ /* 0x00ae640008000800 */
[----:B-1----:R-:W-:-:S05]  /*1060*/  @!P2 LOP3.LUT R0, R0, 0x8000, RZ, 0xb8, !PT ;  /* 0x000080000000a812 */ /* 0x002fca00078eb8ff */
[----:B------:R1:W-:Y:S02]  /*1070*/  @!P2 STS [UR24+0x8], R0 ;  /* 0x00000800ff00a988 */ /* 0x0003e40008000818 */
.L_x_45:
[----:B------:R-:W-:Y:S05]  /*1080*/  BSYNC B3 ;  /* 0x0000000000037941 */ /* 0x000fea0003800000 */
.L_x_34:
[----:B------:R-:W-:Y:S05]  /*1090*/  WARPSYNC.ALL ;  /* 0x0000000000007948 */ /* 0x000fea0003800000 */
[----:B------:R1:W-:Y:S01]  /*10a0*/  STL [R1], RZ ;  /* 0x000000ff01007387 */ /* 0x0003e20000100800 */
[----:B------:R-:W-:Y:S01]  /*10b0*/  UIADD3 UR5, UR5, 0x100, URZ ;  /* 0x0000010005057890 */ /* 0x000fe2000fffe03f */
[----:B------:R-:W-:Y:S02]  /*10c0*/  ISETP.GE.AND P1, PT, R12, 0x1, PT ;  /* 0x000000010c00780c */ /* 0x000fe40003f26270 */
[----:B------:R-:W-:Y:S01]  /*10d0*/  CS2R R24, SRZ ;  /* 0x0000000000187805 */ /* 0x000fe2000001ff00 */
[----:B------:R1:W-:Y:S01]  /*10e0*/  STL [R1+0x4], RZ ;  /* 0x000004ff01007387 */ /* 0x0003e20000100800 */
[----:B------:R-:W-:Y:S01]  /*10f0*/  UIADD3 UR30, UP0, UR5, UR30, URZ ;  /* 0x0000001e051e7290 */ /* 0x000fe2000ff1e03f */
[----:B------:R-:W-:-:S02]  /*1100*/  CS2R R26, SRZ ;  /* 0x00000000001a7805 */ /* 0x000fc4000001ff00 */
[----:B------:R-:W-:Y:S01]  /*1110*/  CS2R R28, SRZ ;  /* 0x00000000001c7805 */ /* 0x000fe2000001ff00 */
[----:B------:R1:W-:Y:S01]  /*1120*/  STL [R1+0x8], RZ ;  /* 0x000008ff01007387 */ /* 0x0003e20000100800 */
[----:B------:R-:W-:Y:S01]  /*1130*/  ULEA.HI.X.SX32 UR31, UR5, UR31, 0x1, UP0 ;  /* 0x0000001f051f7291 */ /* 0x000fe200080f0e3f */
[----:B------:R-:W-:Y:S02]  /*1140*/  CS2R R30, SRZ ;  /* 0x00000000001e7805 */ /* 0x000fe4000001ff00 */
[----:B------:R-:W-:Y:S01]  /*1150*/  CS2R R32, SRZ ;  /* 0x0000000000207805 */ /* 0x000fe2000001ff00 */
[----:B------:R1:W-:Y:S01]  /*1160*/  STL [R1+0xc], RZ ;  /* 0x00000cff01007387 */ /* 0x0003e20000100800 */
[----:B------:R-:W-:Y:S02]  /*1170*/  CS2R R34, SRZ ;  /* 0x0000000000227805 */ /* 0x000fe4000001ff00 */
[----:B------:R-:W-:Y:S02]  /*1180*/  CS2R R36, SRZ ;  /* 0x0000000000247805 */ /* 0x000fe4000001ff00 */
[----:B------:R-:W-:Y:S01]  /*1190*/  CS2R R38, SRZ ;  /* 0x0000000000267805 */ /* 0x000fe2000001ff00 */
[----:B------:R1:W-:Y:S01]  /*11a0*/  STL [R1+0x10], RZ ;  /* 0x000010ff01007387 */ /* 0x0003e20000100800 */
[----:B------:R-:W-:-:S02]  /*11b0*/  CS2R R40, SRZ ;  /* 0x0000000000287805 */ /* 0x000fc4000001ff00 */
        /* <DEDUP_REMOVED lines=54> */
[----:B------:R1:W-:Y:S04]  /*1520*/  STL [R1+0x48], RZ ;  /* 0x000048ff01007387 */ /* 0x0003e80000100800 */
        /* <DEDUP_REMOVED lines=108> */
[----:B------:R1:W-:Y:S01]  /*1bf0*/  STL [R1+0x1fc], RZ ;  /* 0x0001fcff01007387 */ /* 0x0003e20000100800 */
[----:B------:R-:W-:Y:S05]  /*1c00*/  @P0 BRA `(.L_x_46) ;  /* 0x0000000000280947 */ /* 0x000fea0003800000 */
[----:B-1-3--:R-:W1:Y:S01]  /*1c10*/  S2R R0, SR_LANEID ;  /* 0x0000000000007919 */ /* 0x00ae620000000000 */
[----:B------:R-:W-:Y:S05]  /*1c20*/  WARPSYNC.ALL ;  /* 0x0000000000007948 */ /* 0x000fea0003800000 */
[----:B-1----:R-:W-:-:S05]  /*1c30*/  IMAD.SHL.U32 R0, R0, 0x4, RZ ;  /* 0x0000000400007824 */ /* 0x002fca00078e00ff */
[----:B------:R-:W1:Y:S01]  /*1c40*/  LDS R3, [R0+UR24] ;  /* 0x0000001800037984 */ /* 0x000e620008000800 */
[----:B--2-4-:R-:W-:-:S05]  /*1c50*/  IADD3 R4, P3, R0, UR30, RZ ;  /* 0x0000001e00047c10 */ /* 0x014fca000ff7e0ff */
[----:B------:R-:W-:-:S05]  /*1c60*/  IMAD.X R5, RZ, RZ, UR31, P3 ;  /* 0x0000001fff057e24 */ /* 0x000fca00098e06ff */
[----:B-1----:R1:W5:Y:S01]  /*1c70*/  ATOMG.E.EXCH.STRONG.GPU PT, RZ, [R4], R3 ;  /* 0x0000000304ff73a8 */ /* 0x00236200041ee100 */
[----:B------:R-:W-:-:S04]  /*1c80*/  DEPBAR {5,4,3,2,1,0} ;  /* 0x0000003f0000791a */ /* 0x000fc80000000000 */
[----:B------:R1:W-:Y:S01]  /*1c90*/  UTMACCTL.IV [UR30] ;  /* 0x000000001e0079b9 */ /* 0x0003e20008000000 */
[----:B------:R-:W-:Y:S01]  /*1ca0*/  NOP ;  /* 0x0000000000007918 */ /* 0x000fe20000000000 */
.L_x_46:
[----:B------:R-:W-:Y:S05]  /*1cb0*/  @P0 BRA `(.L_x_47) ;  /* 0x00000000000c0947 */ /* 0x000fea0003800000 */
[----:B------:R0:W-:Y:S01]  /*1cc0*/  UTMACMDFLUSH ;  /* 0x00000000000079b7 */ /* 0x0001e20000000000 */
[----:B------:R-:W-:Y:S05]  /*1cd0*/  @P0 BRA `(.L_x_47) ;  /* 0x0000000000040947 */ /* 0x000fea0003800000 */
[----:B------:R-:W-:-:S04]  /*1ce0*/  DEPBAR.LE SB0, 0x0 ;  /* 0x000080000000791a */ /* 0x000fc80000000000 */
.L_x_47:
[----:B------:R-:W-:Y:S05]  /*1cf0*/  WARPSYNC.ALL ;  /* 0x0000000000007948 */ /* 0x000fea0003800000 */
[----:B-----5:R-:W-:Y:S01]  /*1d00*/  BAR.SYNC.DEFER_BLOCKING 0x0 ;  /* 0x0000000000007b1d */ /* 0x020fe20000010000 */
[----:B------:R-:W-:Y:S01]  /*1d10*/  USHF.L.U32 UR15, UR25, 0x8, URZ ;  /* 0x00000008190f7899 */ /* 0x000fe2000800063f */
[----:B------:R-:W-:Y:S01]  /*1d20*/  CS2R R124, SRZ ;  /* 0x00000000007c7805 */ /* 0x000fe2000001ff00 */
[----:B------:R-:W-:Y:S01]  /*1d30*/  USHF.L.U32 UR11, UR32, 0x7, URZ ;  /* 0x00000007200b7899 */ /* 0x000fe2000800063f */
[----:B------:R-:W-:Y:S02]  /*1d40*/  CS2R R126, SRZ ;  /* 0x00000000007e7805 */ /* 0x000fe4000001ff00 */
[----:B------:R-:W-:Y:S01]  /*1d50*/  CS2R R128, SRZ ;  /* 0x0000000000807805 */ /* 0x000fe2000001ff00 */
[----:B------:R-:W-:Y:S01]  /*1d60*/  VOTEU.ALL UP0, P2 ;  /* 0x00000000003f7886 */ /* 0x000fe20001000000 */
[----:B------:R-:W-:Y:S01]  /*1d70*/  UMOV UR6, 0x1 ;  /* 0x0000000100067882 */ /* 0x000fe20000000000 */
[----:B------:R-:W-:Y:S01]  /*1d80*/  VOTEU.ALL UP1, P2 ;  /* 0x00000000003f7886 */ /* 0x000fe20001020000 */
[----:B------:R-:W-:-:S02]  /*1d90*/  CS2R R130, SRZ ;  /* 0x0000000000827805 */ /* 0x000fc4000001ff00 */
[----:B------:R-:W-:Y:S01]  /*1da0*/  CS2R R132, SRZ ;  /* 0x0000000000847805 */ /* 0x000fe2000001ff00 */
[----:B------:R-:W-:-:S04]  /*1db0*/  @!UP0 UIADD3 UR8, -UR6, 0x100000, URZ ;  /* 0x0010000006088890 */ /* 0x000fc8000fffe13f */
[----:B------:R-:W-:Y:S02]  /*1dc0*/  @!UP0 USHF.L.U32 UR9, UR8, 0xb, URZ ;  /* 0x0000000b08098899 */ /* 0x000fe4000800063f */
[----:B------:R-:W-:Y:S01]  /*1dd0*/  @!UP0 USHF.L.U32 UR8, UR8, 0x1, URZ ;  /* 0x0000000108088899 */ /* 0x000fe2000800063f */
[----:B------:R-:W-:Y:S01]  /*1de0*/  CS2R R134, SRZ ;  /* 0x0000000000867805 */ /* 0x000fe2000001ff00 */
[----:B------:R-:W-:-:S04]  /*1df0*/  @!UP0 UIADD3 UR6, -UR6, 0x100000, URZ ;  /* 0x0010000006068890 */ /* 0x000fc8000fffe13f */
[----:B------:R-:W-:Y:S02]  /*1e00*/  @!UP0 USHF.L.U32 UR7, UR6, 0xb, URZ ;  /* 0x0000000b06078899 */ /* 0x000fe4000800063f */
[----:B------:R-:W-:Y:S01]  /*1e10*/  @!UP0 USHF.L.U32 UR6, UR6, 0x1, URZ ;  /* 0x0000000106068899 */ /* 0x000fe2000800063f */
[----:B------:R-:W-:Y:S01]  /*1e20*/  CS2R R136, SRZ ;  /* 0x0000000000887805 */ /* 0x000fe2000001ff00 */
[----:B------:R-:W-:Y:S01]  /*1e30*/  VOTEU.ALL UP0, P2 ;  /* 0x00000000003f7886 */ /* 0x000fe20001000000 */
[----:B------:R-:W-:Y:S02]  /*1e40*/  CS2R R138, SRZ ;  /* 0x00000000008a7805 */ /* 0x000fe4000001ff00 */
[----:B------:R-:W-:Y:S02]  /*1e50*/  CS2R R140, SRZ ;  /* 0x00000000008c7805 */ /* 0x000fe4000001ff00 */
[----:B------:R-:W-:Y:S02]  /*1e60*/  CS2R R142, SRZ ;  /* 0x00000000008e7805 */ /* 0x000fe4000001ff00 */
[----:B------:R-:W-:-:S02]  /*1e70*/  CS2R R144, SRZ ;  /* 0x0000000000907805 */ /* 0x000fc4000001ff00 */
[----:B------:R-:W-:Y:S02]  /*1e80*/  CS2R R146, SRZ ;  /* 0x0000000000927805 */ /* 0x000fe4000001ff00 */
[----:B------:R-:W-:Y:S02]  /*1e90*/  CS2R R148, SRZ ;  /* 0x0000000000947805 */ /* 0x000fe4000001ff00 */
[----:B------:R-:W-:Y:S01]  /*1ea0*/  CS2R R150, SRZ ;  /* 0x0000000000967805 */ /* 0x000fe2000001ff00 */
[----:B------:R-:W2:Y:S02]  /*1eb0*/  FENCE.VIEW.ASYNC.S ;  /* 0x00000000000073c6 */ /* 0x000ea40000000000 */
[----:B--2---:R2:W3:Y:S02]  /*1ec0*/  @!UP0 SYNCS.EXCH.64 URZ, [UR24+0xc000], UR8 ;  /* 0x00c00008183f85b2 */ /* 0x0044e40008000100 */
[----:B---3--:R-:W-:Y:S06]  /*1ed0*/  BAR.SYNC.DEFER_BLOCKING 0x0 ;  /* 0x0000000000007b1d */ /* 0x008fec0000010000 */
[----:B------:R2:W3:Y:S01]  /*1ee0*/  @!UP1 SYNCS.EXCH.64 URZ, [UR24+0xc008], UR6 ;  /* 0x00c00806183f95b2 */ /* 0x0004e20008000100 */
[----:B------:R-:W-:Y:S05]  /*1ef0*/  @!P1 BRA `(.L_x_48) ;  /* 0x0000001800989947 */ /* 0x000fea0003800000 */
[----:B------:R1:W-:Y:S01]  /*1f00*/  STL [R1], RZ ;  /* 0x000000ff01007387 */ /* 0x0003e20000100800 */
[----:B------:R-:W-:Y:S02]  /*1f10*/  CS2R R24, SRZ ;  /* 0x0000000000187805 */ /* 0x000fe4000001ff00 */
        /* <DEDUP_REMOVED lines=83> */
[----:B------:R-:W-:Y:S01]  /*2450*/  CS2R R150, SRZ ;  /* 0x0000000000967805 */ /* 0x000fe2000001ff00 */
[----:B------:R-:W-:Y:S01]  /*2460*/  UMOV UR5, URZ ;  /* 0x0000003f00057c82 */ /* 0x000fe20008000000 */
[----:B------:R-:W-:Y:S01]  /*2470*/  UMOV UR10, URZ ;  /* 0x0000003f000a7c82 */ /* 0x000fe20008000000 */
        /* <DEDUP_REMOVED lines=105> */
[----:B------:R1:W-:Y:S02]  /*2b10*/  STL [R1+0x1fc], RZ ;  /* 0x0001fcff01007387 */ /* 0x0003e40000100800 */
.L_x_50:
[----:B---3--:R-:W-:Y:S01]  /*2b20*/  BAR.SYNC.DEFER_BLOCKING 0x0 ;  /* 0x0000000000007b1d */ /* 0x008fe20000010000 */
[----:B------:R-:W-:Y:S01]  /*2b30*/  ULEA UR18, UR5, UR24, 0x3 ;  /* 0x0000001805127291 */ /* 0x000fe2000f8e183f */
[----:B-1----:R-:W-:Y:S01]  /*2b40*/  @!P2 IMAD.MOV.U32 R0, RZ, RZ, 0x6000 ;  /* 0x00006000ff00a424 */ /* 0x002fe200078e00ff */
[----:B------:R-:W-:Y:S01]  /*2b50*/  ELECT P0, URZ, PT ;  /* 0x00000000003f782f */ /* 0x000fe20003800000 */
[----:B--2---:R-:W-:-:S03]  /*2b60*/  ULEA UR8, UR5, UR24, 0xd ;  /* 0x0000001805087291 */ /* 0x004fc6000f8e683f */
[----:B------:R-:W-:Y:S02]  /*2b70*/  ISETP.LT.U32.AND P0, PT, R2, 0x20, P0 ;  /* 0x000000200200780c */ /* 0x000fe40000701070 */
[----:B------:R-:W-:Y:S01]  /*2b80*/  ELECT P1, URZ, PT ;  /* 0x00000000003f782f */ /* 0x000fe20003820000 */
[----:B------:R-:W-:-:S03]  /*2b90*/  UIADD3 UR8, UR8, 0x8000, URZ ;  /* 0x0000800008087890 */ /* 0x000fc6000fffe03f */
[----:B------:R-:W-:Y:S01]  /*2ba0*/  ISETP.LT.U32.AND P1, PT, R2, 0x20, P1 ;  /* 0x000000200200780c */ /* 0x000fe20000f21070 */
[----:B------:R-:W-:Y:S01]  /*2bb0*/  ULEA UR12, UR5, UR24, 0xe ;  /* 0x00000018050c7291 */ /* 0x000fe2000f8e703f */
[----:B------:R-:W-:-:S05]  /*2bc0*/  UMOV UR14, UR10 ;  /* 0x0000000a000e7c82 */ /* 0x000fca0008000000 */
[----:B------:R-:W-:Y:S01]  /*2bd0*/  VOTEU.ANY UP0, P0 ;  /* 0x00000000003f7886 */ /* 0x000fe20000000100 */
[----:B------:R-:W-:Y:S01]  /*2be0*/  VOTEU.ANY UP2, P0 ;  /* 0x00000000003f7886 */ /* 0x000fe20000040100 */
[----:B------:R1:W-:Y:S03]  /*2bf0*/  @!P2 SYNCS.ARRIVE.TRANS64 RZ, [UR18+0xc000], R0 ;  /* 0x00c00000ffffa9a7 */ /* 0x0003e60008000012 */
[----:B------:R-:W-:Y:S01]  /*2c00*/  @UP0 UIADD3 UR9, UR18, 0xc000, URZ ;  /* 0x0000c00012090890 */ /* 0x000fe2000fffe03f */
[----:B------:R-:W-:Y:S01]  /*2c10*/  @UP0 UMOV UR6, UR26 ;  /* 0x0000001a00060c82 */ /* 0x000fe20008000000 */
[----:B------:R-:W-:Y:S01]  /*2c20*/  @UP0 UMOV UR7, UR27 ;  /* 0x0000001b00070c82 */ /* 0x000fe20008000000 */
[----:B------:R-:W-:Y:S01]  /*2c30*/  BAR.SYNC.DEFER_BLOCKING 0x0 ;  /* 0x0000000000007b1d */ /* 0x000fe20000010000 */
[----:B-1----:R-:W-:-:S05]  /*2c40*/  IMAD.U32 R0, RZ, RZ, UR4 ;  /* 0x00000004ff007e24 */ /* 0x002fca000f8e00ff */
[----:B------:R-:W-:Y:S01]  /*2c50*/  VOTEU.ANY UP1, P1 ;  /* 0x00000000003f7886 */ /* 0x000fe20000820100 */
[----:B------:R-:W-:Y:S01]  /*2c60*/  VOTEU.ANY UP3, P1 ;  /* 0x00000000003f7886 */ /* 0x000fe20000860100 */
[----:B------:R-:W-:-:S03]  /*2c70*/  SHF.L.U32 R0, R0, 0x1f, RZ ;  /* 0x0000001f00007819 */ /* 0x000fc600000006ff */
[----:B------:R-:W-:Y:S01]  /*2c80*/  @UP1 UIADD3 UR13, UR18, 0xc000, URZ ;  /* 0x0000c000120d1890 */ /* 0x000fe2000fffe03f */
[----:B------:R-:W-:Y:S01]  /*2c90*/  @UP1 UMOV UR16, UR28 ;  /* 0x0000001c00101c82 */ /* 0x000fe20008000000 */
[----:B------:R-:W-:Y:S01]  /*2ca0*/  @UP1 UMOV UR17, UR29 ;  /* 0x0000001d00111c82 */ /* 0x000fe20008000000 */
[----:B------:R1:W-:Y:S01]  /*2cb0*/  @UP2 UTMALDG.2D [UR8], [UR6] ;  /* 0x00000008060025b4 */ /* 0x0003e20008008000 */
[----:B------:R2:W-:Y:S06]  /*2cc0*/  MEMBAR.ALL.CTA ;  /* 0x0000000000007992 */ /* 0x0005ec0000008000 */
[----:B--2---:R-:W2:Y:S02]  /*2cd0*/  FENCE.VIEW.ASYNC.S ;  /* 0x00000000000073c6 */ /* 0x004ea40000000000 */
[----:B--2---:R-:W-:Y:S06]  /*2ce0*/  BAR.SYNC.DEFER_BLOCKING 0x0 ;  /* 0x0000000000007b1d */ /* 0x004fec0000010000 */
[----:B------:R1:W-:Y:S02]  /*2cf0*/  @UP3 UTMALDG.2D [UR12], [UR16] ;  /* 0x0000000c100035b4 */ /* 0x0003e40008008000 */
[----:B------:R-:W-:Y:S06]  /*2d00*/  BAR.SYNC.DEFER_BLOCKING 0x0 ;  /* 0x0000000000007b1d */ /* 0x000fec0000010000 */
[----:B------:R-:W2:Y:S02]  /*2d10*/  SYNCS.PHASECHK.TRANS64.TRYWAIT P0, [UR18+0xc000], R0 ;  /* 0x00c00000ff0075a7 */ /* 0x000ea40008000152 */
[----:B-12---:R-:W-:Y:S05]  /*2d20*/  @!P0 BRA `(.L_x_49) ;  /* 0x0000002400d08947 */ /* 0x006fea0003800000 */
.L_x_51:
[----:B------:R-:W-:Y:S01]  /*2d30*/  STL.64 [R1+0x268], R150 ;  /* 0x0002689601007387 */ /* 0x000fe20000100a00 */
[----:B------:R-:W-:Y:S01]  /*2d40*/  USHF.R.U32.HI UR6, URZ, 0x4, UR12 ;  /* 0x000000043f067899 */ /* 0x000fe2000801160c */
[----:B------:R-:W1:Y:S02]  /*2d50*/  LDC R0, c[0x0][0x230] ;  /* 0x00008c00ff007b82 */ /* 0x000e640000000800 */
[----:B------:R-:W-:Y:S04]  /*2d60*/  STL.64 [R1+0x260], R148 ;  /* 0x0002609401007387 */ /* 0x000fe80000100a00 */
        /* <DEDUP_REMOVED lines=11> */
[----:B------:R2:W-:Y:S04]  /*2e20*/  STL.64 [R1+0x200], R124 ;  /* 0x0002007c01007387 */ /* 0x0005e80000100a00 */
[----:B--2---:R-:W2:Y:S04]  /*2e30*/  LDL.LU.64 R124, [R1] ;  /* 0x00000000017c7983 */ /* 0x004ea80000300a00 */
[----:B------:R-:W2:Y:S04]  /*2e40*/  LDL.LU.64 R126, [R1+0x8] ;  /* 0x00000800017e7983 */ /* 0x000ea80000300a00 */
        /* <DEDUP_REMOVED lines=61> */
[----:B------:R-:W2:Y:S01]  /*3220*/  LDL.LU.64 R250, [R1+0x1f8] ;  /* 0x0001f80001fa7983 */ /* 0x000ea20000300a00 */
[----:B------:R-:W-:-:S02]  /*3230*/  USHF.R.U32.HI UR16, URZ, 0x4, UR8 ;  /* 0x000000043f107899 */ /* 0x000fc40008011608 */
[----:B------:R-:W-:Y:S02]  /*3240*/  USGXT.U32 UR6, UR6, 0xe ;  /* 0x0000000e0606789a */ /* 0x000fe40008000000 */
[----:B------:R-:W-:Y:S01]  /*3250*/  USGXT.U32 UR16, UR16, 0xe ;  /* 0x0000000e1010789a */ /* 0x000fe20008000000 */
[----:B------:R-:W-:Y:S01]  /*3260*/  UMOV UR19, 0x80000020 ;  /* 0x8000002000137882 */ /* 0x000fe20000000000 */
[----:B------:R-:W-:Y:S02]  /*3270*/  UMOV UR17, 0x80000020 ;  /* 0x8000002000117882 */ /* 0x000fe40000000000 */
[----:B------:R-:W-:Y:S01]  /*3280*/  UIADD3 UR20, UP0, UR16, 0x2, URZ ;  /* 0x0000000210147890 */ /* 0x000fe2000ff1e03f */
[----:B------:R-:W-:Y:S01]  /*3290*/  UMOV UR18, UR6 ;  /* 0x0000000600127c82 */ /* 0x000fe20008000000 */
[----:B------:R-:W-:Y:S01]  /*32a0*/  UMOV UR8, URZ ;  /* 0x0000003f00087c82 */ /* 0x000fe20008000000 */
[----:B------:R-:W-:Y:S01]  /*32b0*/  UMOV UR22, 0xfffffffe ;  /* 0xfffffffe00167882 */ /* 0x000fe20000000000 */
[----:B------:R-:W-:Y:S01]  /*32c0*/  UMOV UR23, 0x7fffffdf ;  /* 0x7fffffdf00177882 */ /* 0x000fe20000000000 */
[----:B------:R-:W-:Y:S01]  /*32d0*/  UMOV UR7, URZ ;  /* 0x0000003f00077c82 */ /* 0x000fe20008000000 */
[----:B------:R-:W-:-:S02]  /*32e0*/  UIADD3.X UR21, UR8, -0x7fffffe0, URZ, UP0, !UPT ;  /* 0x8000002008157890 */ /* 0x000fc400087fe43f */
[----:B------:R-:W-:Y:S01]  /*32f0*/  UIADD3.64 UR22, UR6, -UR22, URZ ;  /* 0x8000001606167297 */ /* 0x000fe2000fffe03f */
[----:B--2---:R-:W-:-:S06]  /*3300*/  WARPGROUP.ARRIVE ;  /* 0x00000000000079c5 */ /* 0x004fcc0000000000 */
[----:B------:R-:W-:Y:S03]  /*3310*/  QGMMA.64x256x32.F32.E4M3.E4M3 R124, gdesc[UR16], R124, gsb0 ;  /* 0x03e00000107c79f3 */ /* 0x000fe6000800087c */
[----:B------:R-:W-:Y:S02]  /*3320*/  WARPGROUP.DEPBAR.LE gsb0, 0x0 ;  /* 0x00008000000079c5 */ /* 0x000fe40000010000 */
[----:B------:R-:W-:-:S15]  /*3330*/  WARPGROUP.ARRIVE ;  /* 0x00000000000079c5 */ /* 0x000fde0000000000 */
[----:B------:R-:W-:-:S08]  /*3340*/  NOP ;  /* 0x0000000000007918 */ /* 0x000fd00000000000 */
[----:B------:R-:W-:Y:S03]  /*3350*/  QGMMA.64x256x32.F32.E4M3.E4M3 R124, gdesc[UR20], R124, gsb0 ;  /* 0x03e00000147c79f3 */ /* 0x000fe6000800087c */
[----:B------:R-:W-:Y:S02]  /*3360*/  WARPGROUP.DEPBAR.LE gsb0, 0x0 ;  /* 0x00008000000079c5 */ /* 0x000fe40000010000 */
[----:B------:R-:W-:Y:S04]  /*3370*/  STL.64 [R1], R124 ;  /* 0x0000007c01007387 */ /* 0x000fe80000100a00 */
        /* <DEDUP_REMOVED lines=63> */
[----:B--2---:R-:W2:Y:S04]  /*3770*/  LDL.LU.64 R150, [R1+0x268] ;  /* 0x0002680001967983 */ /* 0x004ea80000300a00 */
        /* <DEDUP_REMOVED lines=13> */
[----:B------:R-:W-:-:S02]  /*3850*/  UIADD3.64 UR16, UR20, 0xfe, URZ ;  /* 0x000000fe14107897 */ /* 0x000fc4000fffe03f */
[----:B------:R-:W-:Y:S02]  /*3860*/  UIADD3.64 UR20, UR20, 0x100, URZ ;  /* 0x0000010014147897 */ /* 0x000fe4000fffe03f */
[----:B------:R-:W-:Y:S02]  /*3870*/  UIADD3 UR10, UR10, 0x40, URZ ;  /* 0x000000400a0a7890 */ /* 0x000fe4000fffe03f */
[----:B------:R-:W-:-:S04]  /*3880*/  UIADD3 UR5, UR5, 0x1, URZ ;  /* 0x0000000105057890 */ /* 0x000fc8000fffe03f */
[----:B-1----:R-:W-:Y:S01]  /*3890*/  ISETP.LE.AND P0, PT, R0, UR10, PT ;  /* 0x0000000a00007c0c */ /* 0x002fe2000bf03270 */
[----:B------:R-:W-:-:S04]  /*38a0*/  UISETP.NE.U32.AND UP0, UPT, UR5, 0x2, UPT ;  /* 0x000000020500788c */ /* 0x000fc8000bf05070 */
[----:B------:R-:W-:Y:S02]  /*38b0*/  USEL UR6, URZ, 0x1, UP0 ;  /* 0x000000013f067887 */ /* 0x000fe40008000000 */
[----:B------:R-:W-:Y:S02]  /*38c0*/  USEL UR5, UR5, URZ, UP0 ;  /* 0x0000003f05057287 */ /* 0x000fe40008000000 */
[----:B------:R-:W-:Y:S01]  /*38d0*/  ULOP3.LUT UR4, UR4, UR6, URZ, 0x3c, !UPT ;  /* 0x0000000604047292 */ /* 0x000fe2000f8e3c3f */
[----:B--2---:R-:W-:-:S06]  /*38e0*/  WARPGROUP.ARRIVE ;  /* 0x00000000000079c5 */ /* 0x004fcc0000000000 */
[----:B------:R-:W-:Y:S03]  /*38f0*/  QGMMA.64x256x32.F32.E4M3.E4M3 R24, gdesc[UR16], R24, gsb0 ;  /* 0x03e00000101879f3 */ /* 0x000fe60008000818 */
[----:B------:R-:W-:Y:S02]  /*3900*/  WARPGROUP.DEPBAR.LE gsb0, 0x0 ;  /* 0x00008000000079c5 */ /* 0x000fe40000010000 */
[----:B------:R-:W-:-:S15]  /*3910*/  WARPGROUP.ARRIVE ;  /* 0x00000000000079c5 */ /* 0x000fde0000000000 */
[----:B------:R-:W-:-:S08]  /*3920*/  NOP ;  /* 0x0000000000007918 */ /* 0x000fd00000000000 */
[----:B------:R-:W-:Y:S03]  /*3930*/  QGMMA.64x256x32.F32.E4M3.E4M3 R24, gdesc[UR20], R24, gsb0 ;  /* 0x03e00000141879f3 */ /* 0x000fe60008000818 */
[----:B------:R-:W-:Y:S02]  /*3940*/  WARPGROUP.DEPBAR.LE gsb0, 0x0 ;  /* 0x00008000000079c5 */ /* 0x000fe40000010000 */
[----:B---3--:R-:W-:Y:S05]  /*3950*/  @!P0 BRA `(.L_x_50) ;  /* 0xfffffff000708947 */ /* 0x008fea000383ffff */
.L_x_48:
[----:B------:R5:W-:Y:S04]  /*3960*/  STL [R1+0x20c], R148 ;  /* 0x00020c9401007387 */ /* 0x000be80000100800 */
[----:B-1----:R-:W2:Y:S01]  /*3970*/  LDL.LU R5, [R1+0x4] ;  /* 0x0000040001057983 */ /* 0x002ea20000300800 */
[----:B---3--:R-:W-:Y:S06]  /*3980*/  BAR.SYNC.DEFER_BLOCKING 0x0 ;  /* 0x0000000000007b1d */ /* 0x008fec0000010000 */
[----:B-----5:R-:W2:Y:S04]  /*3990*/  LDL.LU R148, [R1] ;  /* 0x0000000001947983 */ /* 0x020ea80000300800 */
[----:B------:R1:W-:Y:S04]  /*39a0*/  STL [R1+0x208], R149 ;  /* 0x0002089501007387 */ /* 0x0003e80000100800 */
[----:B-1----:R-:W3:Y:S01]  /*39b0*/  LDL.LU R149, [R1+0x8] ;  /* 0x0000080001957983 */ /* 0x002ee20000300800 */
[----:B------:R-:W1:Y:S03]  /*39c0*/  @!P2 SYNCS.CCTL.IV [UR24+0xc000] ;  /* 0x00c00000ff00a9b1 */ /* 0x000e660008000018 */
[----:B------:R-:W3:Y:S04]  /*39d0*/  LDL.LU R3, [R1+0xc] ;  /* 0x00000c0001037983 */ /* 0x000ee80000300800 */
[----:B------:R5:W-:Y:S01]  /*39e0*/  STL [R1+0x204], R150 ;  /* 0x0002049601007387 */ /* 0x000be20000100800 */
[----:B-1----:R-:W-:Y:S06]  /*39f0*/  BAR.SYNC.DEFER_BLOCKING 0x0 ;  /* 0x0000000000007b1d */ /* 0x002fec0000010000 */
[----:B-----5:R-:W5:Y:S04]  /*3a00*/  LDL.LU R150, [R1+0x10] ;  /* 0x0000100001967983 */ /* 0x020f680000300800 */
[----:B------:R-:W5:Y:S04]  /*3a10*/  LDL.LU R0, [R1+0x14] ;  /* 0x0000140001007983 */ /* 0x000f680000300800 */
[----:B------:R1:W-:Y:S01]  /*3a20*/  STL [R1+0x200], R151 ;  /* 0x0002009701007387 */ /* 0x0003e20000100800 */
[----:B------:R-:W-:-:S02]  /*3a30*/  F2FP.SATFINITE.E4M3.F32.PACK_AB_MERGE_C R24, R25, R24, RZ ;  /* 0x000000181918723e */ /* 0x000fc400048070ff */
[----:B------:R-:W-:Y:S02]  /*3a40*/  F2FP.SATFINITE.E4M3.F32.PACK_AB_MERGE_C R26, R27, R26, RZ ;  /* 0x0000001a1b1a723e */ /* 0x000fe400048070ff */
[----:B------:R-:W-:Y:S02]  /*3a50*/  F2FP.SATFINITE.E4M3.F32.PACK_AB_MERGE_C R28, R29, R28, RZ ;  /* 0x0000001c1d1c723e */ /* 0x000fe400048070ff */
[----:B------:R-:W-:Y:S01]  /*3a60*/  F2FP.SATFINITE.E4M3.F32.PACK_AB_MERGE_C R30, R31, R30, RZ ;  /* 0x0000001e1f1e723e */ /* 0x000fe200048070ff */
[----:B------:R-:W5:Y:S01]  /*3a70*/  @!P2 SYNCS.CCTL.IV [UR24+0xc008] ;  /* 0x00c00800ff00a9b1 */ /* 0x000f620008000018 */
[----:B-1----:R-:W5:Y:S04]  /*3a80*/  LDL.LU R151, [R1+0x18] ;  /* 0x0000180001977983 */ /* 0x002f680000300800 */
[----:B----4-:R-:W4:Y:S04]  /*3a90*/  LDL.LU R4, [R1+0x1c] ;  /* 0x00001c0001047983 */ /* 0x010f280000300800 */
[----:B------:R-:W4:Y:S04]  /*3aa0*/  LDL.LU R7, [R1+0x20] ;  /* 0x0000200001077983 */ /* 0x000f280000300800 */
        /* <DEDUP_REMOVED lines=116> */
[----:B------:R-:W4:Y:S01]  /*41f0*/  LDL.LU R193, [R1+0x1f4] ;  /* 0x0001f40001c17983 */ /* 0x000f220000300800 */
[----:B--2---:R-:W-:-:S03]  /*4200*/  F2FP.SATFINITE.E4M3.F32.PACK_AB_MERGE_C R5, R5, R148, RZ ;  /* 0x000000940505723e */ /* 0x004fc600048070ff */
[----:B------:R-:W2:Y:S01]  /*4210*/  LDL.LU R195, [R1+0x1f8] ;  /* 0x0001f80001c37983 */ /* 0x000ea20000300800 */
[----:B---3--:R-:W-:-:S03]  /*4220*/  F2FP.SATFINITE.E4M3.F32.PACK_AB_MERGE_C R3, R3, R149, RZ ;  /* 0x000000950303723e */ /* 0x008fc600048070ff */
[----:B------:R-:W2:Y:S01]  /*4230*/  LDL.LU R194, [R1+0x1fc] ;  /* 0x0001fc0001c27983 */ /* 0x000ea20000300800 */
[----:B-----5:R-:W-:-:S03]  /*4240*/  F2FP.SATFINITE.E4M3.F32.PACK_AB_MERGE_C R0, R0, R150, RZ ;  /* 0x000000960000723e */ /* 0x020fc600048070ff */
[----:B------:R-:W3:Y:S01]  /*4250*/  LDL.LU R148, [R1+0x20c] ;  /* 0x00020c0001947983 */ /* 0x000ee20000300800 */
[----:B----4-:R-:W-:-:S03]  /*4260*/  F2FP.SATFINITE.E4M3.F32.PACK_AB_MERGE_C R4, R4, R151, RZ ;  /* 0x000000970404723e */ /* 0x010fc600048070ff */
[----:B------:R-:W3:Y:S04]  /*4270*/  LDL.LU R149, [R1+0x208] ;  /* 0x0002080001957983 */ /* 0x000ee80000300800 */
[----:B------:R-:W4:Y:S04]  /*4280*/  LDL.LU R150, [R1+0x204] ;  /* 0x0002040001967983 */ /* 0x000f280000300800 */
[----:B------:R-:W4:Y:S01]  /*4290*/  LDL.LU R151, [R1+0x200] ;  /* 0x0002000001977983 */ /* 0x000f220000300800 */
[----:B------:R-:W-:Y:S02]  /*42a0*/  F2FP.SATFINITE.E4M3.F32.PACK_AB_MERGE_C R6, R6, R7, RZ ;  /* 0x000000070606723e */ /* 0x000fe400048070ff */
[----:B------:R-:W-:-:S02]  /*42b0*/  ELECT P0, URZ, PT ;  /* 0x00000000003f782f */ /* 0x000fc40003800000 */
[----:B------:R-:W-:Y:S01]  /*42c0*/  F2FP.SATFINITE.E4M3.F32.PACK_AB_MERGE_C R88, R89, R88, RZ ;  /* 0x000000585958723e */ /* 0x000fe200048070ff */
[----:B------:R-:W1:Y:S01]  /*42d0*/  S2R R7, SR_TID.X ;  /* 0x0000000000077919 */ /* 0x000e620000002100 */
[----:B------:R-:W-:Y:S01]  /*42e0*/  F2FP.SATFINITE.E4M3.F32.PACK_AB_MERGE_C R90, R91, R90, RZ ;  /* 0x0000005a5b5a723e */ /* 0x000fe200048070ff */
[----:B------:R-:W-:Y:S01]  /*42f0*/  UMOV UR10, UR11 ;  /* 0x0000000b000a7c82 */ /* 0x000fe20008000000 */
[----:B------:R-:W-:Y:S02]  /*4300*/  F2FP.SATFINITE.E4M3.F32.PACK_AB_MERGE_C R92, R93, R92, RZ ;  /* 0x0000005c5d5c723e */ /* 0x000fe400048070ff */
[----:B------:R-:W-:Y:S02]  /*4310*/  F2FP.SATFINITE.E4M3.F32.PACK_AB_MERGE_C R94, R95, R94, RZ ;  /* 0x0000005e5f5e723e */ /* 0x000fe400048070ff */
[----:B------:R-:W-:Y:S02]  /*4320*/  F2FP.SATFINITE.E4M3.F32.PACK_AB_MERGE_C R8, R8, R2, RZ ;  /* 0x000000020808723e */ /* 0x000fe400048070ff */
[----:B------:R-:W-:-:S02]  /*4330*/  F2FP.SATFINITE.E4M3.F32.PACK_AB_MERGE_C R9, R9, R252, RZ ;  /* 0x000000fc0909723e */ /* 0x000fc400048070ff */
[----:B------:R-:W-:Y:S02]  /*4340*/  F2FP.SATFINITE.E4M3.F32.PACK_AB_MERGE_C R10, R10, R251, RZ ;  /* 0x000000fb0a0a723e */ /* 0x000fe400048070ff */
[----:B------:R-:W-:Y:S02]  /*4350*/  F2FP.SATFINITE.E4M3.F32.PACK_AB_MERGE_C R32, R33, R32, RZ ;  /* 0x000000202120723e */ /* 0x000fe400048070ff */
        /* <DEDUP_REMOVED lines=8> */
[----:B------:R-:W-:Y:S01]  /*43e0*/  F2FP.SATFINITE.E4M3.F32.PACK_AB_MERGE_C R12, R12, R249, RZ ;  /* 0x000000f90c0c723e */ /* 0x000fe200048070ff */
[----:B-1----:R-:W-:Y:S01]  /*43f0*/  IMAD.SHL.U32 R25, R7, 0x40, RZ ;  /* 0x0000004007197824 */ /* 0x002fe200078e00ff */
[----:B------:R-:W-:Y:S01]  /*4400*/  F2FP.SATFINITE.E4M3.F32.PACK_AB_MERGE_C R163, R163, R226, RZ ;  /* 0x000000e2a3a3723e */ /* 0x000fe200048070ff */
[----:B------:R-:W-:Y:S01]  /*4410*/  IMAD.SHL.U32 R27, R7, 0x2, RZ ;  /* 0x00000002071b7824 */ /* 0x000fe200078e00ff */
[----:B------:R-:W-:-:S02]  /*4420*/  F2FP.SATFINITE.E4M3.F32.PACK_AB_MERGE_C R13, R13, R248, RZ ;  /* 0x000000f80d0d723e */ /* 0x000fc400048070ff */
[----:B------:R-:W-:Y:S02]  /*4430*/  LOP3.LUT R25, R25, 0x1800, RZ, 0xc0, !PT ;  /* 0x0000180019197812 */ /* 0x000fe400078ec0ff */
[----:B------:R-:W-:Y:S02]  /*4440*/  LOP3.LUT R27, R27, 0x6, RZ, 0xc0, !PT ;  /* 0x000000061b1b7812 */ /* 0x000fe400078ec0ff */
        /* <DEDUP_REMOVED lines=90> */
[----:B------:R-:W-:Y:S02]  /*49f0*/  LOP3.LUT R2, R7, 0x7f, RZ, 0xc0, !PT ;  /* 0x0000007f07027812 */ /* 0x000fe400078ec0ff */
[----:B------:R-:W-:Y:S02]  /*4a00*/  F2FP.SATFINITE.E4M3.F32.PACK_AB_MERGE_C R187, R187, R202, RZ ;  /* 0x000000cabbbb723e */ /* 0x000fe400048070ff */
[----:B------:R-:W-:Y:S02]  /*4a10*/  ISETP.LT.U32.AND P0, PT, R2, 0x40, P0 ;  /* 0x000000400200780c */ /* 0x000fe40000701070 */
[----:B------:R-:W-:-:S11]  /*4a20*/  F2FP.SATFINITE.E4M3.F32.PACK_AB_MERGE_C R188, R188, R201, RZ ;  /* 0x000000c9bcbc723e */ /* 0x000fd600048070ff */
[----:B------:R-:W-:Y:S01]  /*4a30*/  VOTEU.ANY UP0, P0 ;  /* 0x00000000003f7886 */ /* 0x000fe20000000100 */
[----:B------:R-:W-:Y:S01]  /*4a40*/  F2FP.SATFINITE.E4M3.F32.PACK_AB_MERGE_C R189, R189, R200, RZ ;  /* 0x000000c8bdbd723e */ /* 0x000fe200048070ff */
[----:B------:R-:W-:-:S03]  /*4a50*/  VOTEU.ANY UP1, P0 ;  /* 0x00000000003f7886 */ /* 0x000fc60000020100 */
[----:B------:R-:W-:Y:S01]  /*4a60*/  @UP0 UMOV UR6, UR30 ;  /* 0x0000001e00060c82 */ /* 0x000fe20008000000 */
[----:B------:R-:W-:Y:S01]  /*4a70*/  @UP0 UMOV UR7, UR31 ;  /* 0x0000001f00070c82 */ /* 0x000fe20008000000 */
[----:B------:R-:W-:Y:S02]  /*4a80*/  F2FP.SATFINITE.E4M3.F32.PACK_AB_MERGE_C R190, R190, R199, RZ ;  /* 0x000000c7bebe723e */ /* 0x000fe400048070ff */
[----:B------:R-:W-:Y:S02]  /*4a90*/  F2FP.SATFINITE.E4M3.F32.PACK_AB_MERGE_C R191, R191, R198, RZ ;  /* 0x000000c6bfbf723e */ /* 0x000fe400048070ff */
[----:B------:R-:W-:Y:S02]  /*4aa0*/  F2FP.SATFINITE.E4M3.F32.PACK_AB_MERGE_C R192, R192, R197, RZ ;  /* 0x000000c5c0c0723e */ /* 0x000fe400048070ff */
[----:B------:R-:W-:Y:S02]  /*4ab0*/  F2FP.SATFINITE.E4M3.F32.PACK_AB_MERGE_C R193, R193, R196, RZ ;  /* 0x000000c4c1c1723e */ /* 0x000fe400048070ff */
[----:B------:R-:W-:-:S02]  /*4ac0*/  LOP3.LUT R196, R7, 0x1c, RZ, 0xc0, !PT ;  /* 0x0000001c07c47812 */ /* 0x000fc400078ec0ff */
[----:B------:R-:W-:-:S03]  /*4ad0*/  SHF.R.U32.HI R7, RZ, 0x5, R7 ;  /* 0x00000005ff077819 */ /* 0x000fc60000011607 */
[----:B------:R-:W-:Y:S01]  /*4ae0*/  IMAD R25, R196, 0x20, R25 ;  /* 0x00000020c4197824 */ /* 0x000fe200078e0219 */
[----:B--2---:R-:W-:Y:S01]  /*4af0*/  F2FP.SATFINITE.E4M3.F32.PACK_AB_MERGE_C R194, R194, R195, RZ ;  /* 0x000000c3c2c2723e */ /* 0x004fe200048070ff */
[----:B------:R-:W-:Y:S01]  /*4b00*/  IMAD R196, R196, 0x4, R27 ;  /* 0x00000004c4c47824 */ /* 0x000fe200078e021b */
[----:B------:R-:W-:-:S03]  /*4b10*/  R2UR UR5, R7 ;  /* 0x00000000070572ca */ /* 0x000fc600000e0000 */
[----:B------:R-:W-:Y:S01]  /*4b20*/  IMAD.IADD R25, R25, 0x1, R196 ;  /* 0x0000000119197824 */ /* 0x000fe200078e02c4 */
[----:B---3--:R-:W-:-:S04]  /*4b30*/  F2FP.SATFINITE.E4M3.F32.PACK_AB_MERGE_C R148, R149, R148, RZ ;  /* 0x000000949594723e */ /* 0x008fc800048070ff */
[----:B------:R1:W-:Y:S04]  /*4b40*/  STS.U16 [R25+UR24+0x400], R3 ;  /* 0x0004000319007988 */ /* 0x0003e80008000418 */
[----:B------:R2:W-:Y:S01]  /*4b50*/  STS.U16 [R25+UR24], R5 ;  /* 0x0000000519007988 */ /* 0x0005e20008000418 */
[----:B------:R-:W-:Y:S01]  /*4b60*/  ULOP3.LUT UR5, UR5, 0x1, URZ, 0xc0, !UPT ;  /* 0x0000000105057892 */ /* 0x000fe2000f8ec03f */
[----:B----4-:R-:W-:Y:S02]  /*4b70*/  F2FP.SATFINITE.E4M3.F32.PACK_AB_MERGE_C R150, R151, R150, RZ ;  /* 0x000000969796723e */ /* 0x010fe400048070ff */
[----:B------:R-:W-:Y:S01]  /*4b80*/  STS.U16 [R25+UR24+0x8], R0 ;  /* 0x0000080019007988 */ /* 0x000fe20008000418 */
[----:B------:R-:W-:Y:S01]  /*4b90*/  ULEA UR9, UR5, UR15, 0x7 ;  /* 0x0000000f05097291 */ /* 0x000fe2000f8e383f */
[----:B-1----:R-:W-:Y:S01]  /*4ba0*/  LOP3.LUT R3, R25, 0x10, RZ, 0x3c, !PT ;  /* 0x0000001019037812 */ /* 0x002fe200078e3cff */
[----:B------:R-:W-:-:S02]  /*4bb0*/  ULEA UR8, UR5, UR24, 0xe ;  /* 0x0000001805087291 */ /* 0x000fc4000f8e703f */
[----:B------:R-:W-:Y:S01]  /*4bc0*/  STS.U16 [R25+UR24+0x408], R4 ;  /* 0x0004080419007988 */ /* 0x000fe20008000418 */
[----:B--2---:R-:W-:-:S03]  /*4bd0*/  LOP3.LUT R5, R25, 0x20, RZ, 0x3c, !PT ;  /* 0x0000002019057812 */ /* 0x004fc600078e3cff */
[----:B------:R-:W-:Y:S04]  /*4be0*/  STS.U16 [R25+UR24+0x4000], R163 ;  /* 0x004000a319007988 */ /* 0x000fe80008000418 */
        /* <DEDUP_REMOVED lines=11> */
[----:B------:R-:W-:Y:S04]  /*4ca0*/  STS.U16 [R3+UR24], R6 ;  /* 0x0000000603007988 */ /* 0x000fe80008000418 */
        /* <DEDUP_REMOVED lines=14> */
[----:B------:R1:W-:Y:S04]  /*4d90*/  STS.U16 [R3+UR24+0x6408], R102 ;  /* 0x0064086603007988 */ /* 0x0003e80008000418 */
[----:B------:R-:W-:Y:S04]  /*4da0*/  STS.U16 [R5+UR24], R11 ;  /* 0x0000000b05007988 */ /* 0x000fe80008000418 */
[----:B------:R-:W-:Y:S01]  /*4db0*/  STS.U16 [R5+UR24+0x400], R12 ;  /* 0x0004000c05007988 */ /* 0x000fe20008000418 */
[----:B-1----:R-:W-:-:S03]  /*4dc0*/  LOP3.LUT R3, R25, 0x30, RZ, 0x3c, !PT ;  /* 0x0000003019037812 */ /* 0x002fc600078e3cff */
        /* <DEDUP_REMOVED lines=50> */
[----:B-1----:R-:W-:-:S02]  /*50f0*/  LOP3.LUT R5, R25, 0x60, RZ, 0x3c, !PT ;  /* 0x0000006019057812 */ /* 0x002fc400078e3cff */
[----:B------:R-:W-:Y:S01]  /*5100*/  LOP3.LUT R25, R25, 0x70, RZ, 0x3c, !PT ;  /* 0x0000007019197812 */ /* 0x000fe200078e3cff */
        /* <DEDUP_REMOVED lines=45> */
[----:B------:R-:W-:Y:S01]  /*53e0*/  STS.U16 [R25+UR24+0x6408], R150 ;  /* 0x0064089619007988 */ /* 0x000fe20008000418 */
[----:B------:R1:W-:Y:S06]  /*53f0*/  MEMBAR.ALL.CTA ;  /* 0x0000000000007992 */ /* 0x0003ec0000008000 */
[----:B-1----:R-:W1:Y:S02]  /*5400*/  FENCE.VIEW.ASYNC.S ;  /* 0x00000000000073c6 */ /* 0x002e640000000000 */
[----:B-1----:R-:W-:Y:S06]  /*5410*/  BAR.SYNC.DEFER_BLOCKING 0x0 ;  /* 0x0000000000007b1d */ /* 0x002fec0000010000 */
[----:B------:R1:W-:Y:S01]  /*5420*/  @UP1 UTMASTG.2D [UR8], [UR6] ;  /* 0x00000008060013b5 */ /* 0x0003e20008008000 */
[----:B------:R0:W-:Y:S01]  /*5430*/  UTMACMDFLUSH ;  /* 0x00000000000079b7 */ /* 0x0001e20000000000 */
[----:B------:R-:W-:-:S04]  /*5440*/  DEPBAR.LE SB0, 0x0 ;  /* 0x000080000000791a */ /* 0x000fc80000000000 */
[----:B------:R-:W-:Y:S06]  /*5450*/  BAR.SYNC.DEFER_BLOCKING 0x0 ;  /* 0x0000000000007b1d */ /* 0x000fec0000010000 */
[----:B-1----:R-:W-:Y:S05]  /*5460*/  EXIT ;  /* 0x000000000000794d */ /* 0x002fea0003800000 */
.L_x_49:
[----:B------:R-:W1:Y:S02]  /*5470*/  SYNCS.PHASECHK.TRANS64.TRYWAIT P0, [UR18+0xc000], R0 ;  /* 0x00c00000ff0075a7 */ /* 0x000e640008000152 */
[----:B-1----:R-:W-:Y:S05]  /*5480*/  @!P0 BRA `(.L_x_49) ;  /* 0xfffffffc00f88947 */ /* 0x002fea000383ffff */
[----:B------:R-:W-:Y:S05]  /*5490*/  BRA `(.L_x_51) ;  /* 0xffffffd800247947 */ /* 0x000fea000383ffff */
.L_x_52:
[----:B------:R-:W-:-:S00]  /*54a0*/  BRA `(.L_x_52) ;  /* 0xfffffffc00fc7947 */ /* 0x000fc0000383ffff */
[----:B------:R-:W-:-:S00]  /*54b0*/  NOP ;  /* 0x0000000000007918 */ /* 0x000fc00000000000 */
        /* <DEDUP_REMOVED lines=12> */
.L_x_53:


//--------------------- .nv.shared.gluon_wgmma    --------------------------
	.section	.nv.shared.gluon_wgmma,"aw",@nobits
	.sectionflags	@""
	.align	16
	.zero		1024


//--------------------- .nv.shared.reserved.0     --------------------------
	.section	.nv.shared.reserved.0,"aw",@nobits
	.weak		__nv_reservedSMEM_offset_0_alias
	.size		__nv_reservedSMEM_offset_0_alias, 0, 0
	.other		__nv_reservedSMEM_offset_0_alias,@"STO_CUDA_RESERVED_SHARED STV_DEFAULT"
__nv_reservedSMEM_offset_0_alias:
	.zero		0


//--------------------- .nv.constant0.gluon_wgmma --------------------------
	.section	.nv.constant0.gluon_wgmma,"a",@progbits
	.sectionflags	@""
	.align	4
.nv.constant0.gluon_wgmma:
	.zero		608


//--------------------- SYMBOLS --------------------------

	.type		.nv.reservedSmem.offset0,@object
	.size		.nv.reservedSmem.offset0,0x4
